// auto-generated by cutlass_sweep.gemm — config: {"arch": "sm_90", "cluster_m": 1, "cluster_n": 1, "dtype": "int8", "dtype_b": "int8", "layout": "nt", "stages": 0, "tile_k": 256, "tile_m": 256, "tile_n": 112}
#include "cutlass/cutlass.h"
#include "cutlass/gemm/collective/collective_builder.hpp"
#include "cutlass/gemm/device/gemm_universal_adapter.h"
#include "cutlass/gemm/kernel/gemm_universal.hpp"
#include "cutlass/epilogue/collective/collective_builder.hpp"

using ElemA = int8_t;
using ElemB = int8_t;
using ElemCD = int8_t;
using Acc  = int32_t;
using TileShape    = cute::Shape<cute::_256, cute::_112, cute::_256>;
using ClusterShape = cute::Shape<cute::_1, cute::_1, cute::_1>;

using CollectiveEpilogue = typename cutlass::epilogue::collective::CollectiveBuilder<
    cutlass::arch::Sm90, cutlass::arch::OpClassTensorOp,
    TileShape, ClusterShape,
    cutlass::epilogue::collective::EpilogueTileAuto,
    Acc, Acc,
    ElemCD, cutlass::layout::RowMajor, 128 / cutlass::sizeof_bits<ElemCD>::value,
    ElemCD, cutlass::layout::RowMajor, 128 / cutlass::sizeof_bits<ElemCD>::value,
    cutlass::epilogue::collective::EpilogueScheduleAuto
  >::CollectiveOp;

using CollectiveMainloop = typename cutlass::gemm::collective::CollectiveBuilder<
    cutlass::arch::Sm90, cutlass::arch::OpClassTensorOp,
    ElemA, cutlass::layout::RowMajor, 128 / cutlass::sizeof_bits<ElemA>::value,
    ElemB, cutlass::layout::ColumnMajor, 128 / cutlass::sizeof_bits<ElemB>::value,
    Acc,
    TileShape, ClusterShape,
    cutlass::gemm::collective::StageCountAutoCarveout<static_cast<int>(sizeof(typename CollectiveEpilogue::SharedStorage))>,
    cutlass::gemm::collective::KernelScheduleAuto
  >::CollectiveOp;

using GemmKernel = cutlass::gemm::kernel::GemmUniversal<
    cute::Shape<int,int,int,int>,
    CollectiveMainloop,
    CollectiveEpilogue
>;
using Gemm = cutlass::gemm::device::GemmUniversalAdapter<GemmKernel>;

// Force the device kernel symbol into the cubin without needing a host main.
auto* _anchor = &cutlass::device_kernel<GemmKernel>;


// ===== COMPILED SASS (sm_90a) =====

	.target	sm_90a

	.elftype	@"ET_EXEC"


//--------------------- .note.nv.tkinfo           --------------------------
	.section	.note.nv.tkinfo,"",@"SHT_NOTE"
	.sectionflags	@"SHF_NOTE_NV_TKINFO"
	.tkinfo
        /*0018*/ 	.word	0x00000002
        /*0030*/ 	.string	""
        /*0030*/ 	.string	"ptxas"
        /*0030*/ 	.string	"Cuda compilation tools, release 13.0, V13.0.88"
        /*0030*/ 	.string	"Build cuda_13.0.r13.0/compiler.36424714_0"
        /*0030*/ 	.string	"-arch sm_90a -m 64 "



//--------------------- .note.nv.cuinfo           --------------------------
	.section	.note.nv.cuinfo,"",@"SHT_NOTE"
	.sectionflags	@"SHF_NOTE_NV_CUINFO"
        /*0018*/ 	.short	0x0002
        /*001a*/ 	.short	0x005a
        /*001c*/ 	.short	0x0082
	.zero		2


//--------------------- .nv.info                  --------------------------
	.section	.nv.info,"",@"SHT_CUDA_INFO"
	.align	4


	//----- nvinfo : EIATTR_REGCOUNT
	.align		4
        /*0000*/ 	.byte	0x04, 0x2f
        /*0002*/ 	.short	(.L_15 - .L_14)
	.align		4
.L_14:
        /*0004*/ 	.word	index@(_ZN7cutlass13device_kernelINS_4gemm6kernel13GemmUniversalIN4cute5tupleIJiiiiEEENS1_10collective13CollectiveMmaINS1_34MainloopSm90TmaGmmaWarpSpecializedILi2ENS5_IJNS4_1CILi1EEESB_SB_EEENS1_35KernelTmaWarpSpecializedCooperativeEEENS5_IJNSA_ILi256EEENSA_ILi112EEESF_EEEaNS5_IJlSB_lEEEaSI_NS4_8TiledMMAINS4_8MMA_AtomIJNS4_4SM904GMMA26MMA_64x16x32_S32S8S8_SS_TNEEEENS4_6LayoutINS5_IJNSA_ILi2EEESB_SB_EEENS5_IJSB_NSA_ILi0EEESS_EEEEENS5_IJNS4_10UnderscoreESV_SV_EEEEENS4_13SM90_TMA_LOADENS4_14ComposedLayoutINS4_7SwizzleILi3ELi4ELi3EEENS4_18smem_ptr_flag_bitsILi8EEENSP_INS5_IJNSA_ILi8EEENSA_ILi128EEEEEENS5_IJS15_SB_EEEEEEEvNS4_8identityESY_S19_vS1A_EENS_8epilogue10collective6detail29Sm90TmaWarpSpecializedAdapterINS1D_15DefaultEpilogueIaSI_SI_NS1C_6thread17LinearCombinationIaLi1EiiLNS1H_9ScaleType4KindE0ELNS_15FloatRoundStyleE2EaEENS1_15EpilogueDefaultEEEEEvvEEEEvNT_6ParamsE)
        /*0008*/ 	.word	0x000000a8


	//----- nvinfo : EIATTR_FRAME_SIZE
	.align		4
.L_15:
        /*000c*/ 	.byte	0x04, 0x11
        /*000e*/ 	.short	(.L_17 - .L_16)
	.align		4
.L_16:
        /*0010*/ 	.word	index@(_ZN7cutlass13device_kernelINS_4gemm6kernel13GemmUniversalIN4cute5tupleIJiiiiEEENS1_10collective13CollectiveMmaINS1_34MainloopSm90TmaGmmaWarpSpecializedILi2ENS5_IJNS4_1CILi1EEESB_SB_EEENS1_35KernelTmaWarpSpecializedCooperativeEEENS5_IJNSA_ILi256EEENSA_ILi112EEESF_EEEaNS5_IJlSB_lEEEaSI_NS4_8TiledMMAINS4_8MMA_AtomIJNS4_4SM904GMMA26MMA_64x16x32_S32S8S8_SS_TNEEEENS4_6LayoutINS5_IJNSA_ILi2EEESB_SB_EEENS5_IJSB_NSA_ILi0EEESS_EEEEENS5_IJNS4_10UnderscoreESV_SV_EEEEENS4_13SM90_TMA_LOADENS4_14ComposedLayoutINS4_7SwizzleILi3ELi4ELi3EEENS4_18smem_ptr_flag_bitsILi8EEENSP_INS5_IJNSA_ILi8EEENSA_ILi128EEEEEENS5_IJS15_SB_EEEEEEEvNS4_8identityESY_S19_vS1A_EENS_8epilogue10collective6detail29Sm90TmaWarpSpecializedAdapterINS1D_15DefaultEpilogueIaSI_SI_NS1C_6thread17LinearCombinationIaLi1EiiLNS1H_9ScaleType4KindE0ELNS_15FloatRoundStyleE2EaEENS1_15EpilogueDefaultEEEEEvvEEEEvNT_6ParamsE)
        /*0014*/ 	.word	0x00000000


	//----- nvinfo : EIATTR_MIN_STACK_SIZE
	.align		4
.L_17:
        /*0018*/ 	.byte	0x04, 0x12
        /*001a*/ 	.short	(.L_19 - .L_18)
	.align		4
.L_18:
        /*001c*/ 	.word	index@(_ZN7cutlass13device_kernelINS_4gemm6kernel13GemmUniversalIN4cute5tupleIJiiiiEEENS1_10collective13CollectiveMmaINS1_34MainloopSm90TmaGmmaWarpSpecializedILi2ENS5_IJNS4_1CILi1EEESB_SB_EEENS1_35KernelTmaWarpSpecializedCooperativeEEENS5_IJNSA_ILi256EEENSA_ILi112EEESF_EEEaNS5_IJlSB_lEEEaSI_NS4_8TiledMMAINS4_8MMA_AtomIJNS4_4SM904GMMA26MMA_64x16x32_S32S8S8_SS_TNEEEENS4_6LayoutINS5_IJNSA_ILi2EEESB_SB_EEENS5_IJSB_NSA_ILi0EEESS_EEEEENS5_IJNS4_10UnderscoreESV_SV_EEEEENS4_13SM90_TMA_LOADENS4_14ComposedLayoutINS4_7SwizzleILi3ELi4ELi3EEENS4_18smem_ptr_flag_bitsILi8EEENSP_INS5_IJNSA_ILi8EEENSA_ILi128EEEEEENS5_IJS15_SB_EEEEEEEvNS4_8identityESY_S19_vS1A_EENS_8epilogue10collective6detail29Sm90TmaWarpSpecializedAdapterINS1D_15DefaultEpilogueIaSI_SI_NS1C_6thread17LinearCombinationIaLi1EiiLNS1H_9ScaleType4KindE0ELNS_15FloatRoundStyleE2EaEENS1_15EpilogueDefaultEEEEEvvEEEEvNT_6ParamsE)
        /*0020*/ 	.word	0x00000000
.L_19:


//--------------------- .nv.compat                --------------------------
	.section	.nv.compat,"",@"SHT_CUDA_COMPAT_INFO"
	.align	4
        /*0000*/ 	.byte	0x02, 0x09, 0x01, 0x00, 0x02, 0x02, 0x04, 0x00, 0x02, 0x05, 0x05, 0x00, 0x03, 0x07, 0x01, 0x01
        /*0010*/ 	.byte	0x02, 0x03, 0x01, 0x00, 0x02, 0x06, 0x01, 0x00, 0x04, 0x0b, 0x08, 0x00, 0x00, 0x00, 0x00, 0x00
        /*0020*/ 	.byte	0x00, 0x00, 0x00, 0x00


//--------------------- .nv.info._ZN7cutlass13device_kernelINS_4gemm6kernel13GemmUniversalIN4cute5tupleIJiiiiEEENS1_10collective13CollectiveMmaINS1_34MainloopSm90TmaGmmaWarpSpecializedILi2ENS5_IJNS4_1CILi1EEESB_SB_EEENS1_35KernelTmaWarpSpecializedCooperativeEEENS5_IJNSA_ILi256EEENSA_ILi112EEESF_EEEaNS5_IJlSB_lEEEaSI_NS4_8TiledMMAINS4_8MMA_AtomIJNS4_4SM904GMMA26MMA_64x16x32_S32S8S8_SS_TNEEEENS4_6LayoutINS5_IJNSA_ILi2EEESB_SB_EEENS5_IJSB_NSA_ILi0EEESS_EEEEENS5_IJNS4_10UnderscoreESV_SV_EEEEENS4_13SM90_TMA_LOADENS4_14ComposedLayoutINS4_7SwizzleILi3ELi4ELi3EEENS4_18smem_ptr_flag_bitsILi8EEENSP_INS5_IJNSA_ILi8EEENSA_ILi128EEEEEENS5_IJS15_SB_EEEEEEEvNS4_8identityESY_S19_vS1A_EENS_8epilogue10collective6detail29Sm90TmaWarpSpecializedAdapterINS1D_15DefaultEpilogueIaSI_SI_NS1C_6thread17LinearCombinationIaLi1EiiLNS1H_9ScaleType4KindE0ELNS_15FloatRoundStyleE2EaEENS1_15EpilogueDefaultEEEEEvvEEEEvNT_6ParamsE --------------------------
	.section	.nv.info._ZN7cutlass13device_kernelINS_4gemm6kernel13GemmUniversalIN4cute5tupleIJiiiiEEENS1_10collective13CollectiveMmaINS1_34MainloopSm90TmaGmmaWarpSpecializedILi2ENS5_IJNS4_1CILi1EEESB_SB_EEENS1_35KernelTmaWarpSpecializedCooperativeEEENS5_IJNSA_ILi256EEENSA_ILi112EEESF_EEEaNS5_IJlSB_lEEEaSI_NS4_8TiledMMAINS4_8MMA_AtomIJNS4_4SM904GMMA26MMA_64x16x32_S32S8S8_SS_TNEEEENS4_6LayoutINS5_IJNSA_ILi2EEESB_SB_EEENS5_IJSB_NSA_ILi0EEESS_EEEEENS5_IJNS4_10UnderscoreESV_SV_EEEEENS4_13SM90_TMA_LOADENS4_14ComposedLayoutINS4_7SwizzleILi3ELi4ELi3EEENS4_18smem_ptr_flag_bitsILi8EEENSP_INS5_IJNSA_ILi8EEENSA_ILi128EEEEEENS5_IJS15_SB_EEEEEEEvNS4_8identityESY_S19_vS1A_EENS_8epilogue10collective6detail29Sm90TmaWarpSpecializedAdapterINS1D_15DefaultEpilogueIaSI_SI_NS1C_6thread17LinearCombinationIaLi1EiiLNS1H_9ScaleType4KindE0ELNS_15FloatRoundStyleE2EaEENS1_15EpilogueDefaultEEEEEvvEEEEvNT_6ParamsE,"",@"SHT_CUDA_INFO"
	.sectionflags	@""
	.align	4


	//----- nvinfo : EIATTR_CUDA_API_VERSION
	.align		4
        /*0000*/ 	.byte	0x04, 0x37
        /*0002*/ 	.short	(.L_21 - .L_20)
.L_20:
        /*0004*/ 	.word	0x00000082


	//----- nvinfo : EIATTR_KPARAM_INFO
	.align		4
.L_21:
        /*0008*/ 	.byte	0x04, 0x17
        /*000a*/ 	.short	(.L_23 - .L_22)
.L_22:
        /*000c*/ 	.word	0x00000000
        /*0010*/ 	.short	0x0000
        /*0012*/ 	.short	0x0070
        /*0014*/ 	.byte	0x00, 0xf0, 0x01, 0x10


	//----- nvinfo : EIATTR_SPARSE_MMA_MASK
	.align		4
.L_23:
        /*0018*/ 	.byte	0x03, 0x50
        /*001a*/ 	.short	0x0000


	//----- nvinfo : EIATTR_MAXREG_COUNT
	.align		4
        /*001c*/ 	.byte	0x03, 0x1b
        /*001e*/ 	.short	0x00a8


	//----- nvinfo : EIATTR_NUM_BARRIERS
	.align		4
        /*0020*/ 	.byte	0x02, 0x4c
        /*0022*/ 	.byte	0x01
	.zero		1


	//----- nvinfo : EIATTR_EXTERNS
	.align		4
        /*0024*/ 	.byte	0x04, 0x0f
        /*0026*/ 	.short	(.L_25 - .L_24)


	//   ....[0]....
	.align		4
.L_24:
        /*0028*/ 	.word	index@(__assertfail)


	//----- nvinfo : EIATTR_MERCURY_ISA_VERSION
	.align		4
.L_25:
        /*002c*/ 	.byte	0x03, 0x5f
        /*002e*/ 	.short	0x0101


	//----- nvinfo : EIATTR_INT_WARP_WIDE_INSTR_OFFSETS
	.align		4
        /*0030*/ 	.byte	0x04, 0x31
        /*0032*/ 	.short	(.L_27 - .L_26)


	//   ....[0]....
.L_26:
        /*0034*/ 	.word	0x00000370


	//   ....[1]....
        /*0038*/ 	.word	0x000003a0


	//   ....[2]....
        /*003c*/ 	.word	0x00000480


	//----- nvinfo : EIATTR_COOP_GROUP_MASK_REGIDS
	.align		4
.L_27:
        /*0040*/ 	.byte	0x04, 0x29
        /*0042*/ 	.short	(.L_29 - .L_28)


	//   ....[0]....
.L_28:
        /*0044*/ 	.word	0xffffffff


	//   ....[1]....
        /*0048*/ 	.word	0xffffffff


	//   ....[2]....
        /*004c*/ 	.word	0xffffffff


	//   ....[3]....
        /*0050*/ 	.word	0xffffffff


	//   ....[4]....
        /*0054*/ 	.word	0xffffffff


	//----- nvinfo : EIATTR_COOP_GROUP_INSTR_OFFSETS
	.align		4
.L_29:
        /*0058*/ 	.byte	0x04, 0x28
        /*005a*/ 	.short	(.L_31 - .L_30)


	//   ....[0]....
.L_30:
        /*005c*/ 	.word	0x00000060


	//   ....[1]....
        /*0060*/ 	.word	0x00000070


	//   ....[2]....
        /*0064*/ 	.word	0x00000130


	//   ....[3]....
        /*0068*/ 	.word	0x00000280


	//   ....[4]....
        /*006c*/ 	.word	0x00000f30


	//----- nvinfo : EIATTR_REG_RECONFIG
	.align		4
.L_31:
        /*0070*/ 	.byte	0x01, 0x54
	.zero		2


	//----- nvinfo : EIATTR_SYSCALL_OFFSETS
	.align		4
        /*0074*/ 	.byte	0x04, 0x46
        /*0076*/ 	.short	(.L_33 - .L_32)


	//   ....[0]....
.L_32:
        /*0078*/ 	.word	0x00001100


	//----- nvinfo : EIATTR_MBARRIER_INSTR_OFFSETS
	.align		4
.L_33:
        /*007c*/ 	.byte	0x04, 0x39
        /*007e*/ 	.short	(.L_35 - .L_34)


	//   ....[0]....
.L_34:
        /*0080*/ 	.word	0x00000230
        /*0084*/ 	.word	0x000000ff
        /*0088*/ 	.word	0x00000000
        /*008c*/ 	.short	0x0100
        /*008e*/ 	.byte	0x08
	.zero		1


	//   ....[1]....
        /*0090*/ 	.word	0x00000240
        /*0094*/ 	.word	0x000000ff
        /*0098*/ 	.word	0x00000010
        /*009c*/ 	.short	0x0100
        /*009e*/ 	.byte	0x08
	.zero		1


	//   ....[2]....
        /*00a0*/ 	.word	0x00000250
        /*00a4*/ 	.word	0x000000ff
        /*00a8*/ 	.word	0x00000008
        /*00ac*/ 	.short	0x0100
        /*00ae*/ 	.byte	0x08
	.zero		1


	//   ....[3]....
        /*00b0*/ 	.word	0x00000260
        /*00b4*/ 	.word	0x000000ff
        /*00b8*/ 	.word	0x00000018
        /*00bc*/ 	.short	0x0100
        /*00be*/ 	.byte	0x08
	.zero		1


	//   ....[4]....
        /*00c0*/ 	.word	0x000004f0
        /*00c4*/ 	.word	0x000000ff
        /*00c8*/ 	.word	0x00000030
        /*00cc*/ 	.short	0x0100
        /*00ce*/ 	.byte	0x06
	.zero		1


	//   ....[5]....
        /*00d0*/ 	.word	0x00000550
        /*00d4*/ 	.word	0x000000ff
        /*00d8*/ 	.word	0x00000038
        /*00dc*/ 	.short	0x0100
        /*00de*/ 	.byte	0x06
	.zero		1


	//   ....[6]....
        /*00e0*/ 	.word	0x000011d0
        /*00e4*/ 	.word	0x00000003
        /*00e8*/ 	.word	0x00000000
        /*00ec*/ 	.short	0x010a
        /*00ee*/ 	.byte	0x3f
	.zero		1


	//   ....[7]....
        /*00f0*/ 	.word	0x00001210
        /*00f4*/ 	.word	0x00000003
        /*00f8*/ 	.word	0x00000000
        /*00fc*/ 	.short	0x010a
        /*00fe*/ 	.byte	0x3f
	.zero		1


	//   ....[8]....
        /*0100*/ 	.word	0x00003f30
        /*0104*/ 	.word	0x00000005
        /*0108*/ 	.word	0x00000000
        /*010c*/ 	.short	0x010a
        /*010e*/ 	.byte	0x3f
	.zero		1


	//   ....[9]....
        /*0110*/ 	.word	0x00003f70
        /*0114*/ 	.word	0x00000005
        /*0118*/ 	.word	0x00000000
        /*011c*/ 	.short	0x010a
        /*011e*/ 	.byte	0x3f
	.zero		1


	//   ....[10]....
        /*0120*/ 	.word	0x00006bc0
        /*0124*/ 	.word	0x00000004
        /*0128*/ 	.word	0x00000000
        /*012c*/ 	.short	0x0101
        /*012e*/ 	.byte	0x3f
	.zero		1


	//   ....[11]....
        /*0130*/ 	.word	0x00006d80
        /*0134*/ 	.word	0x00000000
        /*0138*/ 	.word	0x00000000
        /*013c*/ 	.short	0x0101
        /*013e*/ 	.byte	0x3f
	.zero		1


	//   ....[12]....
        /*0140*/ 	.word	0x0000d870
        /*0144*/ 	.word	0x0000000c
        /*0148*/ 	.word	0x00000010
        /*014c*/ 	.short	0x010a
        /*014e*/ 	.byte	0x3f
	.zero		1


	//   ....[13]....
        /*0150*/ 	.word	0x0000dcf0
        /*0154*/ 	.word	0x00000005
        /*0158*/ 	.word	0x00000038
        /*015c*/ 	.short	0x0101
        /*015e*/ 	.byte	0x3f
	.zero		1


	//   ....[14]....
        /*0160*/ 	.word	0x0000e3f0
        /*0164*/ 	.word	0x00000007
        /*0168*/ 	.word	0x00000000
        /*016c*/ 	.short	0x010a
        /*016e*/ 	.byte	0x3f
	.zero		1


	//   ....[15]....
        /*0170*/ 	.word	0x0000e470
        /*0174*/ 	.word	0x00000005
        /*0178*/ 	.word	0x00000000
        /*017c*/ 	.short	0x010a
        /*017e*/ 	.byte	0x3f
	.zero		1


	//   ....[16]....
        /*0180*/ 	.word	0x0000e4d0
        /*0184*/ 	.word	0x00000003
        /*0188*/ 	.word	0x00000000
        /*018c*/ 	.short	0x010a
        /*018e*/ 	.byte	0x3f
	.zero		1


	//   ....[17]....
        /*0190*/ 	.word	0x0000e520
        /*0194*/ 	.word	0x00000005
        /*0198*/ 	.word	0x00000000
        /*019c*/ 	.short	0x010a
        /*019e*/ 	.byte	0x3f
	.zero		1


	//   ....[18]....
        /*01a0*/ 	.word	0x0000e5f0
        /*01a4*/ 	.word	0x0000000c
        /*01a8*/ 	.word	0x00000010
        /*01ac*/ 	.short	0x010a
        /*01ae*/ 	.byte	0x3f
	.zero		1


	//   ....[19]....
        /*01b0*/ 	.word	0x0000e6c0
        /*01b4*/ 	.word	0x00000007
        /*01b8*/ 	.word	0x00000000
        /*01bc*/ 	.short	0x010a
        /*01be*/ 	.byte	0x3f
	.zero		1


	//----- nvinfo : EIATTR_NUM_MBARRIERS
	.align		4
.L_35:
        /*01c0*/ 	.byte	0x03, 0x38
        /*01c2*/ 	.short	0x0006


	//----- nvinfo : EIATTR_EXIT_INSTR_OFFSETS
	.align		4
        /*01c4*/ 	.byte	0x04, 0x1c
        /*01c6*/ 	.short	(.L_37 - .L_36)


	//   ....[0]....
.L_36:
        /*01c8*/ 	.word	0x000005a0


	//   ....[1]....
        /*01cc*/ 	.word	0x00000e70


	//   ....[2]....
        /*01d0*/ 	.word	0x0000cee0


	//   ....[3]....
        /*01d4*/ 	.word	0x0000d510


	//   ....[4]....
        /*01d8*/ 	.word	0x0000e4c0


	//----- nvinfo : EIATTR_MAX_THREADS
	.align		4
.L_37:
        /*01dc*/ 	.byte	0x04, 0x05
        /*01de*/ 	.short	(.L_39 - .L_38)
.L_38:
        /*01e0*/ 	.word	0x00000180
        /*01e4*/ 	.word	0x00000001
        /*01e8*/ 	.word	0x00000001


	//----- nvinfo : EIATTR_CRS_STACK_SIZE
	.align		4
.L_39:
        /*01ec*/ 	.byte	0x04, 0x1e
        /*01ee*/ 	.short	(.L_41 - .L_40)
.L_40:
        /*01f0*/ 	.word	0x00000000


	//----- nvinfo : EIATTR_CBANK_PARAM_SIZE
	.align		4
.L_41:
        /*01f4*/ 	.byte	0x03, 0x19
        /*01f6*/ 	.short	0x0470


	//----- nvinfo : EIATTR_PARAM_CBANK
	.align		4
        /*01f8*/ 	.byte	0x04, 0x0a
        /*01fa*/ 	.short	(.L_43 - .L_42)
	.align		4
.L_42:
        /*01fc*/ 	.word	index@(.nv.constant0._ZN7cutlass13device_kernelINS_4gemm6kernel13GemmUniversalIN4cute5tupleIJiiiiEEENS1_10collective13CollectiveMmaINS1_34MainloopSm90TmaGmmaWarpSpecializedILi2ENS5_IJNS4_1CILi1EEESB_SB_EEENS1_35KernelTmaWarpSpecializedCooperativeEEENS5_IJNSA_ILi256EEENSA_ILi112EEESF_EEEaNS5_IJlSB_lEEEaSI_NS4_8TiledMMAINS4_8MMA_AtomIJNS4_4SM904GMMA26MMA_64x16x32_S32S8S8_SS_TNEEEENS4_6LayoutINS5_IJNSA_ILi2EEESB_SB_EEENS5_IJSB_NSA_ILi0EEESS_EEEEENS5_IJNS4_10UnderscoreESV_SV_EEEEENS4_13SM90_TMA_LOADENS4_14ComposedLayoutINS4_7SwizzleILi3ELi4ELi3EEENS4_18smem_ptr_flag_bitsILi8EEENSP_INS5_IJNSA_ILi8EEENSA_ILi128EEEEEENS5_IJS15_SB_EEEEEEEvNS4_8identityESY_S19_vS1A_EENS_8epilogue10collective6detail29Sm90TmaWarpSpecializedAdapterINS1D_15DefaultEpilogueIaSI_SI_NS1C_6thread17LinearCombinationIaLi1EiiLNS1H_9ScaleType4KindE0ELNS_15FloatRoundStyleE2EaEENS1_15EpilogueDefaultEEEEEvvEEEEvNT_6ParamsE)
        /*0200*/ 	.short	0x0210
        /*0202*/ 	.short	0x0470


	//----- nvinfo : EIATTR_SW_WAR
	.align		4
.L_43:
        /*0204*/ 	.byte	0x04, 0x36
        /*0206*/ 	.short	(.L_45 - .L_44)
.L_44:
        /*0208*/ 	.word	0x00000008
.L_45:


//--------------------- .nv.callgraph             --------------------------
	.section	.nv.callgraph,"",@"SHT_CUDA_CALLGRAPH"
	.align	4
	.sectionentsize	8
	.align		4
        /*0000*/ 	.word	0x00000000
	.align		4
        /*0004*/ 	.word	0xffffffff
	.align		4
        /*0008*/ 	.word	index@(_ZN7cutlass13device_kernelINS_4gemm6kernel13GemmUniversalIN4cute5tupleIJiiiiEEENS1_10collective13CollectiveMmaINS1_34MainloopSm90TmaGmmaWarpSpecializedILi2ENS5_IJNS4_1CILi1EEESB_SB_EEENS1_35KernelTmaWarpSpecializedCooperativeEEENS5_IJNSA_ILi256EEENSA_ILi112EEESF_EEEaNS5_IJlSB_lEEEaSI_NS4_8TiledMMAINS4_8MMA_AtomIJNS4_4SM904GMMA26MMA_64x16x32_S32S8S8_SS_TNEEEENS4_6LayoutINS5_IJNSA_ILi2EEESB_SB_EEENS5_IJSB_NSA_ILi0EEESS_EEEEENS5_IJNS4_10UnderscoreESV_SV_EEEEENS4_13SM90_TMA_LOADENS4_14ComposedLayoutINS4_7SwizzleILi3ELi4ELi3EEENS4_18smem_ptr_flag_bitsILi8EEENSP_INS5_IJNSA_ILi8EEENSA_ILi128EEEEEENS5_IJS15_SB_EEEEEEEvNS4_8identityESY_S19_vS1A_EENS_8epilogue10collective6detail29Sm90TmaWarpSpecializedAdapterINS1D_15DefaultEpilogueIaSI_SI_NS1C_6thread17LinearCombinationIaLi1EiiLNS1H_9ScaleType4KindE0ELNS_15FloatRoundStyleE2EaEENS1_15EpilogueDefaultEEEEEvvEEEEvNT_6ParamsE)
	.align		4
        /*000c*/ 	.word	index@(__assertfail)
	.align		4
        /*0010*/ 	.word	0x00000000
	.align		4
        /*0014*/ 	.word	0xfffffffe
	.align		4
        /*0018*/ 	.word	0x00000000
	.align		4
        /*001c*/ 	.word	0xfffffffd
	.align		4
        /*0020*/ 	.word	0x00000000
	.align		4
        /*0024*/ 	.word	0xfffffffc


//--------------------- .nv.constant4             --------------------------
	.section	.nv.constant4,"a",@progbits
	.align	8
	.align		8
.nv.constant4:
        /*0000*/ 	.dword	__assertfail
	.align		8
        /*0008*/ 	.dword	__unnamed_1
	.align		8
        /*0010*/ 	.dword	_ZN40_INTERNAL_84512345_4_k_cu_1286a875_174644cuda3std3__45__cpo5beginE
	.align		8
        /*0018*/ 	.dword	_ZN40_INTERNAL_84512345_4_k_cu_1286a875_174644cuda3std3__45__cpo3endE
	.align		8
        /*0020*/ 	.dword	_ZN40_INTERNAL_84512345_4_k_cu_1286a875_174644cuda3std3__45__cpo6cbeginE
	.align		8
        /*0028*/ 	.dword	_ZN40_INTERNAL_84512345_4_k_cu_1286a875_174644cuda3std3__45__cpo4cendE
	.align		8
        /*0030*/ 	.dword	_ZN40_INTERNAL_84512345_4_k_cu_1286a875_174644cuda3std3__442_GLOBAL__N__84512345_4_k_cu_1286a875_174646ignoreE
	.align		8
        /*0038*/ 	.dword	_ZN40_INTERNAL_84512345_4_k_cu_1286a875_174644cuda3std3__419piecewise_constructE
	.align		8
        /*0040*/ 	.dword	_ZN40_INTERNAL_84512345_4_k_cu_1286a875_174644cuda3std3__48in_placeE
	.align		8
        /*0048*/ 	.dword	_ZN40_INTERNAL_84512345_4_k_cu_1286a875_174644cuda3std6ranges3__45__cpo4swapE
	.align		8
        /*0050*/ 	.dword	_ZN40_INTERNAL_84512345_4_k_cu_1286a875_174644cuda3std6ranges3__45__cpo9iter_moveE
	.align		8
        /*0058*/ 	.dword	_ZN40_INTERNAL_84512345_4_k_cu_1286a875_174644cute7productE
	.align		8
        /*0060*/ 	.dword	_ZN40_INTERNAL_84512345_4_k_cu_1286a875_174644cute1_E
	.align		8
        /*0068*/ 	.dword	$str$22
	.align		8
        /*0070*/ 	.dword	$str$23


//--------------------- .text._ZN7cutlass13device_kernelINS_4gemm6kernel13GemmUniversalIN4cute5tupleIJiiiiEEENS1_10collective13CollectiveMmaINS1_34MainloopSm90TmaGmmaWarpSpecializedILi2ENS5_IJNS4_1CILi1EEESB_SB_EEENS1_35KernelTmaWarpSpecializedCooperativeEEENS5_IJNSA_ILi256EEENSA_ILi112EEESF_EEEaNS5_IJlSB_lEEEaSI_NS4_8TiledMMAINS4_8MMA_AtomIJNS4_4SM904GMMA26MMA_64x16x32_S32S8S8_SS_TNEEEENS4_6LayoutINS5_IJNSA_ILi2EEESB_SB_EEENS5_IJSB_NSA_ILi0EEESS_EEEEENS5_IJNS4_10UnderscoreESV_SV_EEEEENS4_13SM90_TMA_LOADENS4_14ComposedLayoutINS4_7SwizzleILi3ELi4ELi3EEENS4_18smem_ptr_flag_bitsILi8EEENSP_INS5_IJNSA_ILi8EEENSA_ILi128EEEEEENS5_IJS15_SB_EEEEEEEvNS4_8identityESY_S19_vS1A_EENS_8epilogue10collective6detail29Sm90TmaWarpSpecializedAdapterINS1D_15DefaultEpilogueIaSI_SI_NS1C_6thread17LinearCombinationIaLi1EiiLNS1H_9ScaleType4KindE0ELNS_15FloatRoundStyleE2EaEENS1_15EpilogueDefaultEEEEEvvEEEEvNT_6ParamsE --------------------------
	.section	.text._ZN7cutlass13device_kernelINS_4gemm6kernel13GemmUniversalIN4cute5tupleIJiiiiEEENS1_10collective13CollectiveMmaINS1_34MainloopSm90TmaGmmaWarpSpecializedILi2ENS5_IJNS4_1CILi1EEESB_SB_EEENS1_35KernelTmaWarpSpecializedCooperativeEEENS5_IJNSA_ILi256EEENSA_ILi112EEESF_EEEaNS5_IJlSB_lEEEaSI_NS4_8TiledMMAINS4_8MMA_AtomIJNS4_4SM904GMMA26MMA_64x16x32_S32S8S8_SS_TNEEEENS4_6LayoutINS5_IJNSA_ILi2EEESB_SB_EEENS5_IJSB_NSA_ILi0EEESS_EEEEENS5_IJNS4_10UnderscoreESV_SV_EEEEENS4_13SM90_TMA_LOADENS4_14ComposedLayoutINS4_7SwizzleILi3ELi4ELi3EEENS4_18smem_ptr_flag_bitsILi8EEENSP_INS5_IJNSA_ILi8EEENSA_ILi128EEEEEENS5_IJS15_SB_EEEEEEEvNS4_8identityESY_S19_vS1A_EENS_8epilogue10collective6detail29Sm90TmaWarpSpecializedAdapterINS1D_15DefaultEpilogueIaSI_SI_NS1C_6thread17LinearCombinationIaLi1EiiLNS1H_9ScaleType4KindE0ELNS_15FloatRoundStyleE2EaEENS1_15EpilogueDefaultEEEEEvvEEEEvNT_6ParamsE,"ax",@progbits
	.align	128
.text._ZN7cutlass13device_kernelINS_4gemm6kernel13GemmUniversalIN4cute5tupleIJiiiiEEENS1_10collective13CollectiveMmaINS1_34MainloopSm90TmaGmmaWarpSpecializedILi2ENS5_IJNS4_1CILi1EEESB_SB_EEENS1_35KernelTmaWarpSpecializedCooperativeEEENS5_IJNSA_ILi256EEENSA_ILi112EEESF_EEEaNS5_IJlSB_lEEEaSI_NS4_8TiledMMAINS4_8MMA_AtomIJNS4_4SM904GMMA26MMA_64x16x32_S32S8S8_SS_TNEEEENS4_6LayoutINS5_IJNSA_ILi2EEESB_SB_EEENS5_IJSB_NSA_ILi0EEESS_EEEEENS5_IJNS4_10UnderscoreESV_SV_EEEEENS4_13SM90_TMA_LOADENS4_14ComposedLayoutINS4_7SwizzleILi3ELi4ELi3EEENS4_18smem_ptr_flag_bitsILi8EEENSP_INS5_IJNSA_ILi8EEENSA_ILi128EEEEEENS5_IJS15_SB_EEEEEEEvNS4_8identityESY_S19_vS1A_EENS_8epilogue10collective6detail29Sm90TmaWarpSpecializedAdapterINS1D_15DefaultEpilogueIaSI_SI_NS1C_6thread17LinearCombinationIaLi1EiiLNS1H_9ScaleType4KindE0ELNS_15FloatRoundStyleE2EaEENS1_15EpilogueDefaultEEEEEvvEEEEvNT_6ParamsE:
        .type           _ZN7cutlass13device_kernelINS_4gemm6kernel13GemmUniversalIN4cute5tupleIJiiiiEEENS1_10collective13CollectiveMmaINS1_34MainloopSm90TmaGmmaWarpSpecializedILi2ENS5_IJNS4_1CILi1EEESB_SB_EEENS1_35KernelTmaWarpSpecializedCooperativeEEENS5_IJNSA_ILi256EEENSA_ILi112EEESF_EEEaNS5_IJlSB_lEEEaSI_NS4_8TiledMMAINS4_8MMA_AtomIJNS4_4SM904GMMA26MMA_64x16x32_S32S8S8_SS_TNEEEENS4_6LayoutINS5_IJNSA_ILi2EEESB_SB_EEENS5_IJSB_NSA_ILi0EEESS_EEEEENS5_IJNS4_10UnderscoreESV_SV_EEEEENS4_13SM90_TMA_LOADENS4_14ComposedLayoutINS4_7SwizzleILi3ELi4ELi3EEENS4_18smem_ptr_flag_bitsILi8EEENSP_INS5_IJNSA_ILi8EEENSA_ILi128EEEEEENS5_IJS15_SB_EEEEEEEvNS4_8identityESY_S19_vS1A_EENS_8epilogue10collective6detail29Sm90TmaWarpSpecializedAdapterINS1D_15DefaultEpilogueIaSI_SI_NS1C_6thread17LinearCombinationIaLi1EiiLNS1H_9ScaleType4KindE0ELNS_15FloatRoundStyleE2EaEENS1_15EpilogueDefaultEEEEEvvEEEEvNT_6ParamsE,@function
        .size           _ZN7cutlass13device_kernelINS_4gemm6kernel13GemmUniversalIN4cute5tupleIJiiiiEEENS1_10collective13CollectiveMmaINS1_34MainloopSm90TmaGmmaWarpSpecializedILi2ENS5_IJNS4_1CILi1EEESB_SB_EEENS1_35KernelTmaWarpSpecializedCooperativeEEENS5_IJNSA_ILi256EEENSA_ILi112EEESF_EEEaNS5_IJlSB_lEEEaSI_NS4_8TiledMMAINS4_8MMA_AtomIJNS4_4SM904GMMA26MMA_64x16x32_S32S8S8_SS_TNEEEENS4_6LayoutINS5_IJNSA_ILi2EEESB_SB_EEENS5_IJSB_NSA_ILi0EEESS_EEEEENS5_IJNS4_10UnderscoreESV_SV_EEEEENS4_13SM90_TMA_LOADENS4_14ComposedLayoutINS4_7SwizzleILi3ELi4ELi3EEENS4_18smem_ptr_flag_bitsILi8EEENSP_INS5_IJNSA_ILi8EEENSA_ILi128EEEEEENS5_IJS15_SB_EEEEEEEvNS4_8identityESY_S19_vS1A_EENS_8epilogue10collective6detail29Sm90TmaWarpSpecializedAdapterINS1D_15DefaultEpilogueIaSI_SI_NS1C_6thread17LinearCombinationIaLi1EiiLNS1H_9ScaleType4KindE0ELNS_15FloatRoundStyleE2EaEENS1_15EpilogueDefaultEEEEEvvEEEEvNT_6ParamsE,(.L_x_290 - _ZN7cutlass13device_kernelINS_4gemm6kernel13GemmUniversalIN4cute5tupleIJiiiiEEENS1_10collective13CollectiveMmaINS1_34MainloopSm90TmaGmmaWarpSpecializedILi2ENS5_IJNS4_1CILi1EEESB_SB_EEENS1_35KernelTmaWarpSpecializedCooperativeEEENS5_IJNSA_ILi256EEENSA_ILi112EEESF_EEEaNS5_IJlSB_lEEEaSI_NS4_8TiledMMAINS4_8MMA_AtomIJNS4_4SM904GMMA26MMA_64x16x32_S32S8S8_SS_TNEEEENS4_6LayoutINS5_IJNSA_ILi2EEESB_SB_EEENS5_IJSB_NSA_ILi0EEESS_EEEEENS5_IJNS4_10UnderscoreESV_SV_EEEEENS4_13SM90_TMA_LOADENS4_14ComposedLayoutINS4_7SwizzleILi3ELi4ELi3EEENS4_18smem_ptr_flag_bitsILi8EEENSP_INS5_IJNSA_ILi8EEENSA_ILi128EEEEEENS5_IJS15_SB_EEEEEEEvNS4_8identityESY_S19_vS1A_EENS_8epilogue10collective6detail29Sm90TmaWarpSpecializedAdapterINS1D_15DefaultEpilogueIaSI_SI_NS1C_6thread17LinearCombinationIaLi1EiiLNS1H_9ScaleType4KindE0ELNS_15FloatRoundStyleE2EaEENS1_15EpilogueDefaultEEEEEvvEEEEvNT_6ParamsE)
        .other          _ZN7cutlass13device_kernelINS_4gemm6kernel13GemmUniversalIN4cute5tupleIJiiiiEEENS1_10collective13CollectiveMmaINS1_34MainloopSm90TmaGmmaWarpSpecializedILi2ENS5_IJNS4_1CILi1EEESB_SB_EEENS1_35KernelTmaWarpSpecializedCooperativeEEENS5_IJNSA_ILi256EEENSA_ILi112EEESF_EEEaNS5_IJlSB_lEEEaSI_NS4_8TiledMMAINS4_8MMA_AtomIJNS4_4SM904GMMA26MMA_64x16x32_S32S8S8_SS_TNEEEENS4_6LayoutINS5_IJNSA_ILi2EEESB_SB_EEENS5_IJSB_NSA_ILi0EEESS_EEEEENS5_IJNS4_10UnderscoreESV_SV_EEEEENS4_13SM90_TMA_LOADENS4_14ComposedLayoutINS4_7SwizzleILi3ELi4ELi3EEENS4_18smem_ptr_flag_bitsILi8EEENSP_INS5_IJNSA_ILi8EEENSA_ILi128EEEEEENS5_IJS15_SB_EEEEEEEvNS4_8identityESY_S19_vS1A_EENS_8epilogue10collective6detail29Sm90TmaWarpSpecializedAdapterINS1D_15DefaultEpilogueIaSI_SI_NS1C_6thread17LinearCombinationIaLi1EiiLNS1H_9ScaleType4KindE0ELNS_15FloatRoundStyleE2EaEENS1_15EpilogueDefaultEEEEEvvEEEEvNT_6ParamsE,@"STO_CUDA_ENTRY STV_DEFAULT"
_ZN7cutlass13device_kernelINS_4gemm6kernel13GemmUniversalIN4cute5tupleIJiiiiEEENS1_10collective13CollectiveMmaINS1_34MainloopSm90TmaGmmaWarpSpecializedILi2ENS5_IJNS4_1CILi1EEESB_SB_EEENS1_35KernelTmaWarpSpecializedCooperativeEEENS5_IJNSA_ILi256EEENSA_ILi112EEESF_EEEaNS5_IJlSB_lEEEaSI_NS4_8TiledMMAINS4_8MMA_AtomIJNS4_4SM904GMMA26MMA_64x16x32_S32S8S8_SS_TNEEEENS4_6LayoutINS5_IJNSA_ILi2EEESB_SB_EEENS5_IJSB_NSA_ILi0EEESS_EEEEENS5_IJNS4_10UnderscoreESV_SV_EEEEENS4_13SM90_TMA_LOADENS4_14ComposedLayoutINS4_7SwizzleILi3ELi4ELi3EEENS4_18smem_ptr_flag_bitsILi8EEENSP_INS5_IJNSA_ILi8EEENSA_ILi128EEEEEENS5_IJS15_SB_EEEEEEEvNS4_8identityESY_S19_vS1A_EENS_8epilogue10collective6detail29Sm90TmaWarpSpecializedAdapterINS1D_15DefaultEpilogueIaSI_SI_NS1C_6thread17LinearCombinationIaLi1EiiLNS1H_9ScaleType4KindE0ELNS_15FloatRoundStyleE2EaEENS1_15EpilogueDefaultEEEEEvvEEEEvNT_6ParamsE:
[----:B------:R-:W0:Y:S01]  /*0000*/  LDC R1, c[0x0][0x28] ;  /* 0x00000a00ff017b82 */ /* 0x000e220000000800 */
[----:B------:R-:W1:Y:S01]  /*0010*/  S2R R18, SR_TID.X ;  /* 0x0000000000127919 */ /* 0x000e620000002100 */
[----:B------:R-:W-:Y:S01]  /*0020*/  ELECT P0, URZ, PT ;  /* 0x00000000003f782f */ /* 0x000fe20003800000 */
[----:B------:R-:W-:Y:S01]  /*0030*/  BSSY B0, `(.L_x_0) ;  /* 0x000000f000007945 */ /* 0x000fe20003800000 */
[--C-:B-1----:R-:W-:Y:S02]  /*0040*/  SHF.R.U32.HI R0, RZ, 0x5, R18.reuse ;  /* 0x00000005ff007819 */ /* 0x102fe40000011612 */
[----:B------:R-:W-:-:S03]  /*0050*/  SHF.R.U32.HI R2, RZ, 0x7, R18 ;  /* 0x00000007ff027819 */ /* 0x000fc60000011612 */
[----:B------:R-:W1:Y:S04]  /*0060*/  SHFL.IDX PT, R5, R0, RZ, 0x1f ;  /* 0x00001fff00057589 */ /* 0x000e6800000e0000 */
[----:B------:R2:W3:Y:S01]  /*0070*/  SHFL.IDX PT, R8, R2, RZ, 0x1f ;  /* 0x00001fff02087589 */ /* 0x0004e200000e0000 */
[----:B-1----:R-:W-:-:S13]  /*0080*/  ISETP.NE.OR P0, PT, R5, RZ, !P0 ;  /* 0x000000ff0500720c */ /* 0x002fda0004705670 */
[----:B0-23--:R-:W-:Y:S05]  /*0090*/  @P0 BRA `(.L_x_1) ;  /* 0x0000000000200947 */ /* 0x00dfea0003800000 */
[----:B------:R-:W-:Y:S02]  /*00a0*/  ULDC.64 UR4, c[0x0][0x198] ;  /* 0x0000660000047ab9 */ /* 0x000fe40000000a00 */
[----:B------:R-:W-:Y:S02]  /*00b0*/  UIADD3 UR6, UP0, UR4, 0xf0, URZ ;  /* 0x000000f004067890 */ /* 0x000fe4000ff1e03f */
[----:B------:R-:W-:Y:S02]  /*00c0*/  UIADD3 UR4, UP1, UR4, 0x1f0, URZ ;  /* 0x000001f004047890 */ /* 0x000fe4000ff3e03f */
[----:B------:R-:W-:Y:S02]  /*00d0*/  UIADD3.X UR7, URZ, UR5, URZ, UP0, !UPT ;  /* 0x000000053f077290 */ /* 0x000fe400087fe43f */
[----:B------:R-:W-:-:S07]  /*00e0*/  UIADD3.X UR5, URZ, UR5, URZ, UP1, !UPT ;  /* 0x000000053f057290 */ /* 0x000fce0008ffe43f */
[----:B------:R0:W-:Y:S02]  /*00f0*/  UTMACCTL.PF [UR6] ;  /* 0x00000000060079b9 */ /* 0x0001e40008040000 */
[----:B------:R0:W-:Y:S02]  /*0100*/  UTMACCTL.PF [UR4] ;  /* 0x00000000040079b9 */ /* 0x0001e40008040000 */
[----:B0-----:R-:W-:Y:S01]  /*0110*/  NOP ;  /* 0x0000000000007918 */ /* 0x001fe20000000000 */
.L_x_1:
[----:B------:R-:W-:Y:S05]  /*0120*/  BSYNC B0 ;  /* 0x0000000000007941 */ /* 0x000fea0003800000 */
.L_x_0:
[----:B------:R-:W0:Y:S02]  /*0130*/  SHFL.IDX PT, R2, R0, RZ, 0x1f ;  /* 0x00001fff00027589 */ /* 0x000e2400000e0000 */
[----:B0-----:R-:W-:-:S13]  /*0140*/  ISETP.NE.AND P0, PT, R2, RZ, PT ;  /* 0x000000ff0200720c */ /* 0x001fda0003f05270 */
[----:B------:R-:W-:Y:S05]  /*0150*/  @P0 BRA `(.L_x_2) ;  /* 0x0000000000480947 */ /* 0x000fea0003800000 */
[----:B------:R-:W0:Y:S01]  /*0160*/  S2UR UR8, SR_CgaCtaId ;  /* 0x00000000000879c3 */ /* 0x000e220000008800 */
[----:B------:R-:W-:Y:S01]  /*0170*/  UMOV UR4, 0x400 ;  /* 0x0000040000047882 */ /* 0x000fe20000000000 */
[----:B------:R-:W-:Y:S01]  /*0180*/  UMOV UR5, 0x1 ;  /* 0x0000000100057882 */ /* 0x000fe20000000000 */
[----:B------:R-:W-:Y:S01]  /*0190*/  UMOV UR6, 0x100 ;  /* 0x0000010000067882 */ /* 0x000fe20000000000 */
[----:B------:R-:W-:Y:S01]  /*01a0*/  ELECT P0, URZ, PT ;  /* 0x00000000003f782f */ /* 0x000fe20003800000 */
[----:B------:R-:W-:-:S04]  /*01b0*/  UIADD3 UR6, -UR6, 0x100000, URZ ;  /* 0x0010000006067890 */ /* 0x000fc8000fffe13f */
[----:B------:R-:W-:Y:S02]  /*01c0*/  USHF.L.U32 UR7, UR6, 0xb, URZ ;  /* 0x0000000b06077899 */ /* 0x000fe4000800063f */
[----:B------:R-:W-:Y:S02]  /*01d0*/  USHF.L.U32 UR6, UR6, 0x1, URZ ;  /* 0x0000000106067899 */ /* 0x000fe4000800063f */
[----:B0-----:R-:W-:Y:S02]  /*01e0*/  ULEA UR8, UR8, UR4, 0x18 ;  /* 0x0000000408087291 */ /* 0x001fe4000f8ec03f */
[----:B------:R-:W-:-:S04]  /*01f0*/  UIADD3 UR4, -UR5, 0x100000, URZ ;  /* 0x0010000005047890 */ /* 0x000fc8000fffe13f */
[----:B------:R-:W-:Y:S02]  /*0200*/  USHF.L.U32 UR5, UR4, 0xb, URZ ;  /* 0x0000000b04057899 */ /* 0x000fe4000800063f */
[----:B------:R-:W-:Y:S01]  /*0210*/  USHF.L.U32 UR4, UR4, 0x1, URZ ;  /* 0x0000000104047899 */ /* 0x000fe2000800063f */
[----:B------:R-:W0:Y:S11]  /*0220*/  FENCE.VIEW.ASYNC.S ;  /* 0x00000000000073c6 */ /* 0x000e360000000000 */
[----:B0-----:R0:W1:Y:S01]  /*0230*/  SYNCS.EXCH.64 URZ, [UR8], UR4 ;  /* 0x00000004083f75b2 */ /* 0x0010620008000100 */
[----:B------:R0:W2:Y:S01]  /*0240*/  SYNCS.EXCH.64 URZ, [UR8+0x10], UR6 ;  /* 0x00001006083f75b2 */ /* 0x0000a20008000100 */
[----:B------:R0:W3:Y:S01]  /*0250*/  SYNCS.EXCH.64 URZ, [UR8+0x8], UR4 ;  /* 0x00000804083f75b2 */ /* 0x0000e20008000100 */
[----:B------:R0:W4:Y:S01]  /*0260*/  SYNCS.EXCH.64 URZ, [UR8+0x18], UR6 ;  /* 0x00001806083f75b2 */ /* 0x0001220008000100 */
[----:B------:R-:W-:Y:S01]  /*0270*/  NOP ;  /* 0x0000000000007918 */ /* 0x000fe20000000000 */
.L_x_2:
[----:B------:R-:W5:Y:S01]  /*0280*/  SHFL.IDX PT, R0, R0, RZ, 0x1f ;  /* 0x00001fff00007589 */ /* 0x000f6200000e0000 */
[----:B------:R-:W-:Y:S01]  /*0290*/  ELECT P0, URZ, PT ;  /* 0x00000000003f782f */ /* 0x000fe20003800000 */
[----:B------:R-:W1:Y:S01]  /*02a0*/  LDC R2, c[0x0][0x65c] ;  /* 0x00019700ff027b82 */ /* 0x000e620000000800 */
[----:B------:R-:W-:Y:S01]  /*02b0*/  SHF.R.S32.HI R6, RZ, 0x1f, R5 ;  /* 0x0000001fff067819 */ /* 0x000fe20000011405 */
[----:B------:R-:W2:Y:S01]  /*02c0*/  S2R R3, SR_CTAID.Y ;  /* 0x0000000000037919 */ /* 0x000ea20000002600 */
[----:B0-----:R-:W-:Y:S01]  /*02d0*/  UMOV UR4, 0x20 ;  /* 0x0000002000047882 */ /* 0x001fe20000000000 */
[----:B------:R-:W-:Y:S01]  /*02e0*/  ISETP.NE.AND P2, PT, R8, RZ, PT ;  /* 0x000000ff0800720c */ /* 0x000fe20003f45270 */
[----:B------:R-:W-:Y:S01]  /*02f0*/  NOP ;  /* 0x0000000000007918 */ /* 0x000fe20000000000 */
[----:B------:R-:W0:Y:S01]  /*0300*/  S2R R4, SR_CTAID.X ;  /* 0x0000000000047919 */ /* 0x000e220000002500 */
[----:B------:R-:W-:Y:S01]  /*0310*/  LEA.HI R6, R6, R5, RZ, 0x2 ;  /* 0x0000000506067211 */ /* 0x000fe200078f10ff */
[----:B------:R-:W-:Y:S01]  /*0320*/  NOP ;  /* 0x0000000000007918 */ /* 0x000fe20000000000 */
[----:B-----5:R-:W-:-:S02]  /*0330*/  ISETP.NE.OR P0, PT, R0, RZ, !P0 ;  /* 0x000000ff0000720c */ /* 0x020fc40004705670 */
[----:B-1----:R-:W-:-:S04]  /*0340*/  ISETP.NE.AND P3, PT, R2, 0x1, PT ;  /* 0x000000010200780c */ /* 0x002fc80003f65270 */
[----:B------:R-:W-:Y:S02]  /*0350*/  P2R R0, PR, RZ, 0x8 ;  /* 0x00000008ff007803 */ /* 0x000fe40000000000 */
[----:B------:R-:W-:-:S05]  /*0360*/  LOP3.LUT R0, R6, 0xfffffffc, RZ, 0xc0, !PT ;  /* 0xfffffffc06007812 */ /* 0x000fca00078ec0ff */
[----:B------:R-:W-:Y:S01]  /*0370*/  VOTEU.ALL UP0, P0 ;  /* 0x00000000003f7886 */ /* 0x000fe20000000000 */
[----:B------:R-:W-:Y:S01]  /*0380*/  IMAD.IADD R0, R5, 0x1, -R0 ;  /* 0x0000000105007824 */ /* 0x000fe200078e0a00 */
[----:B------:R-:W0:Y:S01]  /*0390*/  @P3 LDC R17, c[0x0][0x10] ;  /* 0x00000400ff113b82 */ /* 0x000e220000000800 */
[----:B------:R-:W-:Y:S01]  /*03a0*/  VOTEU.ALL UP1, P0 ;  /* 0x00000000003f7886 */ /* 0x000fe20000020000 */
[----:B--2---:R-:W-:Y:S01]  /*03b0*/  @P3 IMAD.MOV.U32 R6, RZ, RZ, R3 ;  /* 0x000000ffff063224 */ /* 0x004fe200078e0003 */
[----:B------:R-:W-:Y:S01]  /*03c0*/  @!UP0 UMOV UR6, 0x400 ;  /* 0x0000040000068882 */ /* 0x000fe20000000000 */
[----:B------:R-:W-:-:S04]  /*03d0*/  @!UP0 UIADD3 UR4, -UR4, 0x100000, URZ ;  /* 0x0010000004048890 */ /* 0x000fc8000fffe13f */
[----:B------:R-:W-:Y:S02]  /*03e0*/  @!UP0 USHF.L.U32 UR5, UR4, 0xb, URZ ;  /* 0x0000000b04058899 */ /* 0x000fe4000800063f */
[----:B------:R-:W-:Y:S01]  /*03f0*/  @!UP0 USHF.L.U32 UR4, UR4, 0x1, URZ ;  /* 0x0000000104048899 */ /* 0x000fe2000800063f */
[----:B------:R-:W-:Y:S02]  /*0400*/  @P3 IMAD.MOV.U32 R7, RZ, RZ, RZ ;  /* 0x000000ffff073224 */ /* 0x000fe400078e00ff */
[----:B------:R-:W-:Y:S01]  /*0410*/  IMAD.MOV.U32 R5, RZ, RZ, RZ ;  /* 0x000000ffff057224 */ /* 0x000fe200078e00ff */
[----:B------:R-:W1:Y:S01]  /*0420*/  @!UP0 S2UR UR7, SR_CgaCtaId ;  /* 0x00000000000789c3 */ /* 0x000e620000008800 */
[----:B------:R-:W-:-:S07]  /*0430*/  @P3 IMAD.MOV.U32 R11, RZ, RZ, RZ ;  /* 0x000000ffff0b3224 */ /* 0x000fce00078e00ff */
[----:B------:R-:W2:Y:S01]  /*0440*/  @!P3 LDC R9, c[0x0][0xc] ;  /* 0x00000300ff09bb82 */ /* 0x000ea20000000800 */
[----:B0-----:R-:W-:-:S04]  /*0450*/  @P3 IMAD.WIDE.U32 R16, R4, R17, R6 ;  /* 0x0000001104103225 */ /* 0x001fc800078e0006 */
[----:B------:R-:W-:Y:S01]  /*0460*/  @P3 IMAD.IADD R17, R17, 0x1, R11 ;  /* 0x0000000111113824 */ /* 0x000fe200078e020b */
[----:B-1----:R-:W-:Y:S01]  /*0470*/  @!UP0 ULEA UR6, UR7, UR6, 0x18 ;  /* 0x0000000607068291 */ /* 0x002fe2000f8ec03f */
[----:B------:R-:W-:Y:S01]  /*0480*/  VOTEU.ALL UP0, P0 ;  /* 0x00000000003f7886 */ /* 0x000fe20000000000 */
[----:B------:R-:W-:-:S04]  /*0490*/  ISETP.NE.AND P0, PT, R0, 0x3, PT ;  /* 0x000000030000780c */ /* 0x000fc80003f05270 */
[----:B------:R-:W-:Y:S01]  /*04a0*/  ISETP.EQ.OR P0, PT, R0, RZ, !P0 ;  /* 0x000000ff0000720c */ /* 0x000fe20004702670 */
[----:B--2---:R-:W-:-:S03]  /*04b0*/  @!P3 IMAD.WIDE.U32 R6, R9, R3, R4 ;  /* 0x000000030906b225 */ /* 0x004fc600078e0004 */
[C---:B------:R-:W-:Y:S01]  /*04c0*/  ISETP.EQ.AND P0, PT, R8.reuse, RZ, P0 ;  /* 0x000000ff0800720c */ /* 0x040fe20000702270 */
[----:B------:R-:W-:Y:S01]  /*04d0*/  VIADD R8, R8, 0xffffffff ;  /* 0xffffffff08087836 */ /* 0x000fe20000000000 */
[----:B------:R-:W0:Y:S02]  /*04e0*/  FENCE.VIEW.ASYNC.S ;  /* 0x00000000000073c6 */ /* 0x000e240000000000 */
[----:B0-----:R0:W3:Y:S01]  /*04f0*/  @!UP0 SYNCS.EXCH.64 URZ, [UR6+0x30], UR4 ;  /* 0x00003004063f85b2 */ /* 0x0010e20008000100 */
[----:B------:R-:W-:Y:S01]  /*0500*/  @!P3 IMAD.MOV.U32 R16, RZ, RZ, R6 ;  /* 0x000000ffff10b224 */ /* 0x000fe200078e0006 */
[----:B------:R-:W-:Y:S01]  /*0510*/  SEL R19, RZ, 0x1, !P0 ;  /* 0x00000001ff137807 */ /* 0x000fe20004000000 */
[----:B------:R-:W-:Y:S01]  /*0520*/  @!P3 IMAD.MOV.U32 R17, RZ, RZ, R7 ;  /* 0x000000ffff11b224 */ /* 0x000fe200078e0007 */
[----:B------:R-:W-:-:S04]  /*0530*/  ISETP.GE.U32.AND P1, PT, R8, 0x2, PT ;  /* 0x000000020800780c */ /* 0x000fc80003f26070 */
[----:B------:R-:W-:Y:S01]  /*0540*/  SEL R19, R19, 0x2, P1 ;  /* 0x0000000213137807 */ /* 0x000fe20000800000 */
[----:B------:R0:W3:Y:S01]  /*0550*/  @!UP1 SYNCS.EXCH.64 URZ, [UR6+0x38], UR4 ;  /* 0x00003804063f95b2 */ /* 0x0000e20008000100 */
[----:B------:R-:W-:Y:S01]  /*0560*/  NOP ;  /* 0x0000000000007918 */ /* 0x000fe20000000000 */
[----:B---34-:R-:W-:Y:S06]  /*0570*/  BAR.SYNC.DEFER_BLOCKING 0x0 ;  /* 0x0000000000007b1d */ /* 0x018fec0000010000 */
[----:B------:R-:W-:Y:S05]  /*0580*/  @!P2 BRA `(.L_x_3) ;  /* 0x000000c80058a947 */ /* 0x000fea0003800000 */
[----:B------:R-:W-:-:S13]  /*0590*/  ISETP.GT.U32.AND P0, PT, R8, 0x1, PT ;  /* 0x000000010800780c */ /* 0x000fda0003f04070 */
[----:B0-----:R-:W-:Y:S05]  /*05a0*/  @P0 EXIT ;  /* 0x000000000000094d */ /* 0x001fea0003800000 */
[----:B------:R-:W-:Y:S01]  /*05b0*/  ULDC.64 UR4, c[0x0][0x650] ;  /* 0x0001940000047ab9 */ /* 0x000fe20000000a00 */
[----:B------:R-:W-:Y:S01]  /*05c0*/  PRMT R0, RZ, 0x7610, R0 ;  /* 0x00007610ff007816 */ /* 0x000fe20000000000 */
[----:B------:R-:W-:Y:S01]  /*05d0*/  IMAD.MOV.U32 R137, RZ, RZ, -0x1 ;  /* 0xffffffffff897424 */ /* 0x000fe200078e00ff */
[----:B------:R-:W-:Y:S01]  /*05e0*/  ISETP.GE.U32.AND P0, PT, R16, UR4, PT ;  /* 0x0000000410007c0c */ /* 0x000fe2000bf06070 */
[----:B------:R-:W-:Y:S02]  /*05f0*/  IMAD.MOV.U32 R136, RZ, RZ, -0x1 ;  /* 0xffffffffff887424 */ /* 0x000fe400078e00ff */
[----:B------:R-:W-:Y:S01]  /*0600*/  IMAD.MOV.U32 R22, RZ, RZ, -0x1 ;  /* 0xffffffffff167424 */ /* 0x000fe200078e00ff */
[----:B------:R-:W-:-:S13]  /*0610*/  ISETP.GE.U32.AND.EX P0, PT, R17, UR5, PT, P0 ;  /* 0x0000000511007c0c */ /* 0x000fda000bf06100 */
[----:B------:R-:W-:Y:S05]  /*0620*/  @P0 BRA `(.L_x_4) ;  /* 0x0000000400580947 */ /* 0x000fea0003800000 */
[----:B------:R-:W0:Y:S01]  /*0630*/  LDC.64 R14, c[0x0][0x628] ;  /* 0x00018a00ff0e7b82 */ /* 0x000e220000000a00 */
[----:B------:R-:W-:Y:S02]  /*0640*/  IMAD.MOV.U32 R6, RZ, RZ, R16 ;  /* 0x000000ffff067224 */ /* 0x000fe400078e0010 */
[----:B------:R-:W-:-:S05]  /*0650*/  IMAD.MOV.U32 R7, RZ, RZ, R17 ;  /* 0x000000ffff077224 */ /* 0x000fca00078e0011 */
[----:B------:R-:W1:Y:S08]  /*0660*/  LDC R0, c[0x0][0x630] ;  /* 0x00018c00ff007b82 */ /* 0x000e700000000800 */
[----:B------:R-:W2:Y:S01]  /*0670*/  LDC.64 R20, c[0x0][0x620] ;  /* 0x00018800ff147b82 */ /* 0x000ea20000000a00 */
[----:B0-----:R-:W-:-:S04]  /*0680*/  ISETP.NE.U32.AND P0, PT, R14, RZ, PT ;  /* 0x000000ff0e00720c */ /* 0x001fc80003f05070 */
[----:B------:R-:W-:-:S13]  /*0690*/  ISETP.NE.AND.EX P0, PT, R15, RZ, PT, P0 ;  /* 0x000000ff0f00720c */ /* 0x000fda0003f05300 */
[----:B-12---:R-:W-:Y:S05]  /*06a0*/  @!P0 BRA `(.L_x_5) ;  /* 0x0000000000288947 */ /* 0x006fea0003800000 */
[----:B------:R-:W0:Y:S02]  /*06b0*/  LDC R11, c[0x0][0x634] ;  /* 0x00018d00ff0b7b82 */ /* 0x000e240000000800 */
[----:B0-----:R-:W-:-:S05]  /*06c0*/  IADD3 R11, P0, R16, R11, RZ ;  /* 0x0000000b100b7210 */ /* 0x001fca0007f1e0ff */
[----:B------:R-:W-:-:S04]  /*06d0*/  IMAD.X R13, RZ, RZ, R17, P0 ;  /* 0x000000ffff0d7224 */ /* 0x000fc800000e0611 */
[----:B------:R-:W-:-:S04]  /*06e0*/  IMAD.WIDE.U32 R6, R13, R14, RZ ;  /* 0x0000000e0d067225 */ /* 0x000fc800078e00ff */
[----:B------:R-:W-:-:S04]  /*06f0*/  IMAD.WIDE.U32 R8, P0, R11, R15, R6 ;  /* 0x0000000f0b087225 */ /* 0x000fc80007800006 */
[----:B------:R-:W-:-:S04]  /*0700*/  IMAD.WIDE.U32 R6, R11, R14, RZ ;  /* 0x0000000e0b067225 */ /* 0x000fc800078e00ff */
[----:B------:R-:W-:Y:S01]  /*0710*/  IMAD.X R11, RZ, RZ, RZ, P0 ;  /* 0x000000ffff0b7224 */ /* 0x000fe200000e06ff */
[----:B------:R-:W-:Y:S01]  /*0720*/  IADD3 RZ, P0, R7, R8, RZ ;  /* 0x0000000807ff7210 */ /* 0x000fe20007f1e0ff */
[----:B------:R-:W-:-:S04]  /*0730*/  IMAD.MOV.U32 R10, RZ, RZ, R9 ;  /* 0x000000ffff0a7224 */ /* 0x000fc800078e0009 */
[----:B------:R-:W-:-:S08]  /*0740*/  IMAD.WIDE.U32.X R6, R13, R15, R10, P0 ;  /* 0x0000000f0d067225 */ /* 0x000fd000000e040a */
.L_x_5:
[-CC-:B------:R-:W-:Y:S01]  /*0750*/  SHF.R.U64 R23, R6, R0.reuse, R7.reuse ;  /* 0x0000000006177219 */ /* 0x180fe20000001207 */
[----:B------:R-:W0:Y:S01]  /*0760*/  LDC R10, c[0x0][0x618] ;  /* 0x00018600ff0a7b82 */ /* 0x000e220000000800 */
[----:B------:R-:W-:Y:S01]  /*0770*/  SHF.R.U32.HI R5, RZ, R0, R7 ;  /* 0x00000000ff057219 */ /* 0x000fe20000011607 */
[----:B------:R-:W-:Y:S01]  /*0780*/  ULDC UR4, c[0x0][0x150] ;  /* 0x0000540000047ab9 */ /* 0x000fe20000000800 */
[----:B------:R-:W-:Y:S02]  /*0790*/  IADD3 R9, P0, RZ, -R23, RZ ;  /* 0x80000017ff097210 */ /* 0x000fe40007f1e0ff */
[----:B------:R-:W-:-:S03]  /*07a0*/  I2FP.F32.U32 R0, R4 ;  /* 0x0000000400007245 */ /* 0x000fc60000201000 */
[----:B------:R-:W1:Y:S01]  /*07b0*/  LDC.64 R26, c[0x0][0x640] ;  /* 0x00019000ff1a7b82 */ /* 0x000e620000000a00 */
[----:B------:R-:W-:Y:S02]  /*07c0*/  IMAD.X R11, RZ, RZ, ~R5, P0 ;  /* 0x000000ffff0b7224 */ /* 0x000fe400000e0e05 */
[----:B------:R-:W-:Y:S01]  /*07d0*/  FMUL R0, R0, UR4 ;  /* 0x0000000400007c20 */ /* 0x000fe20008400000 */
[----:B------:R-:W-:Y:S01]  /*07e0*/  IMAD.WIDE.U32 R6, R9, R20, R16 ;  /* 0x0000001409067225 */ /* 0x000fe200078e0010 */
[----:B------:R-:W-:-:S03]  /*07f0*/  ULDC UR4, c[0x0][0x154] ;  /* 0x0000550000047ab9 */ /* 0x000fc60000000800 */
[----:B------:R-:W-:Y:S01]  /*0800*/  IMAD R8, R11, R20, RZ ;  /* 0x000000140b087224 */ /* 0x000fe200078e02ff */
[----:B------:R-:W2:Y:S01]  /*0810*/  LDC R5, c[0x0][0x144] ;  /* 0x00005100ff057b82 */ /* 0x000ea20000000800 */
[----:B------:R-:W3:Y:S02]  /*0820*/  F2I.U32.TRUNC.NTZ R0, R0 ;  /* 0x0000000000007305 */ /* 0x000ee4000020f000 */
[----:B------:R-:W-:-:S04]  /*0830*/  IMAD R9, R9, R21, R8 ;  /* 0x0000001509097224 */ /* 0x000fc800078e0208 */
[----:B------:R-:W-:Y:S01]  /*0840*/  IMAD.IADD R7, R7, 0x1, R9 ;  /* 0x0000000107077824 */ /* 0x000fe200078e0209 */
[----:B------:R-:W4:Y:S01]  /*0850*/  LDC R12, c[0x0][0x608] ;  /* 0x00018200ff0c7b82 */ /* 0x000f220000000800 */
[----:B------:R-:W-:-:S03]  /*0860*/  IMAD.MOV.U32 R9, RZ, RZ, -0x1 ;  /* 0xffffffffff097424 */ /* 0x000fc600078e00ff */
[-CC-:B0-----:R-:W-:Y:S02]  /*0870*/  SHF.R.U64 R20, R6, R10.reuse, R7.reuse ;  /* 0x0000000a06147219 */ /* 0x181fe40000001207 */
[----:B------:R-:W-:Y:S02]  /*0880*/  I2FP.F32.U32 R6, R3 ;  /* 0x0000000300067245 */ /* 0x000fe40000201000 */
[----:B------:R-:W0:Y:S01]  /*0890*/  LDC R24, c[0x0][0x658] ;  /* 0x00019600ff187b82 */ /* 0x000e220000000800 */
[----:B-1----:R-:W-:Y:S01]  /*08a0*/  ISETP.NE.U32.AND P0, PT, R26, RZ, PT ;  /* 0x000000ff1a00720c */ /* 0x002fe20003f05070 */
[----:B---3--:R-:W-:Y:S01]  /*08b0*/  IMAD.MOV R8, RZ, RZ, -R0 ;  /* 0x000000ffff087224 */ /* 0x008fe200078e0a00 */
[----:B------:R-:W-:Y:S01]  /*08c0*/  SHF.R.U32.HI R7, RZ, R10, R7 ;  /* 0x0000000aff077219 */ /* 0x000fe20000011607 */
[----:B------:R-:W-:Y:S01]  /*08d0*/  FMUL R6, R6, UR4 ;  /* 0x0000000406067c20 */ /* 0x000fe20008400000 */
[----:B------:R-:W-:-:S03]  /*08e0*/  ISETP.NE.AND.EX P0, PT, R27, RZ, PT, P0 ;  /* 0x000000ff1b00720c */ /* 0x000fc60003f05300 */
[----:B------:R-:W1:Y:S01]  /*08f0*/  LDC R14, c[0x0][0x148] ;  /* 0x00005200ff0e7b82 */ /* 0x000e620000000800 */
[----:B--2---:R-:W-:-:S07]  /*0900*/  IMAD R0, R5, R8, R4 ;  /* 0x0000000805007224 */ /* 0x004fce00078e0204 */
[----:B------:R-:W2:Y:S01]  /*0910*/  LDC R22, c[0x0][0x600] ;  /* 0x00018000ff167b82 */ /* 0x000ea20000000800 */
[-CC-:B----4-:R-:W-:Y:S02]  /*0920*/  SHF.R.U64 R28, R20, R12.reuse, R7.reuse ;  /* 0x0000000c141c7219 */ /* 0x190fe40000001207 */
[----:B------:R-:W-:Y:S01]  /*0930*/  SHF.R.U32.HI R5, RZ, R12, R7 ;  /* 0x0000000cff057219 */ /* 0x000fe20000011607 */
[----:B------:R-:W-:Y:S01]  /*0940*/  IMAD.MOV.U32 R7, RZ, RZ, 0x1 ;  /* 0x00000001ff077424 */ /* 0x000fe200078e00ff */
[----:B------:R3:W4:Y:S03]  /*0950*/  F2I.U32.TRUNC.NTZ R12, R6 ;  /* 0x00000006000c7305 */ /* 0x000726000020f000 */
[----:B------:R-:W1:Y:S01]  /*0960*/  LDC R15, c[0x0][0x648] ;  /* 0x00019200ff0f7b82 */ /* 0x000e620000000800 */
[-C--:B0-----:R-:W-:Y:S02]  /*0970*/  SHF.L.U32 R4, R9, R24.reuse, RZ ;  /* 0x0000001809047219 */ /* 0x081fe400000006ff */
[----:B------:R-:W-:-:S02]  /*0980*/  SHF.R.U64 R30, R28, R24, R5 ;  /* 0x000000181c1e7219 */ /* 0x000fc40000001205 */
[----:B------:R-:W-:Y:S02]  /*0990*/  LOP3.LUT R11, RZ, R4, RZ, 0x33, !PT ;  /* 0x00000004ff0b7212 */ /* 0x000fe400078e33ff */
[-C--:B------:R-:W-:Y:S01]  /*09a0*/  SHF.R.U32.HI R5, RZ, R24.reuse, R5 ;  /* 0x00000018ff057219 */ /* 0x080fe20000011605 */
[----:B------:R-:W0:Y:S01]  /*09b0*/  LDC R21, c[0x0][0x638] ;  /* 0x00018e00ff157b82 */ /* 0x000e220000000800 */
[----:B------:R-:W-:Y:S01]  /*09c0*/  SHF.L.U32 R10, R7, R24, RZ ;  /* 0x00000018070a7219 */ /* 0x000fe200000006ff */
[----:B------:R-:W-:-:S06]  /*09d0*/  IMAD.MOV.U32 R4, RZ, RZ, R30 ;  /* 0x000000ffff047224 */ /* 0x000fcc00078e001e */
[----:B------:R-:W0:Y:S01]  /*09e0*/  LDC R137, c[0x0][0x610] ;  /* 0x00018400ff897b82 */ /* 0x000e220000000800 */
[----:B---34-:R-:W-:Y:S05]  /*09f0*/  @!P0 BRA `(.L_x_6) ;  /* 0x0000000000288947 */ /* 0x018fea0003800000 */
[----:B------:R-:W3:Y:S02]  /*0a00*/  LDC R9, c[0x0][0x64c] ;  /* 0x00019300ff097b82 */ /* 0x000ee40000000800 */
[----:B---3--:R-:W-:-:S05]  /*0a10*/  IADD3 R9, P0, R30, R9, RZ ;  /* 0x000000091e097210 */ /* 0x008fca0007f1e0ff */
        /* <DEDUP_REMOVED lines=8> */
.L_x_6:
[----:B-1----:R-:W-:Y:S01]  /*0aa0*/  SHF.R.U64 R4, R4, R15, R5 ;  /* 0x0000000f04047219 */ /* 0x002fe20000001205 */
[----:B--2---:R-:W-:Y:S01]  /*0ab0*/  VIADD R5, R22, 0xffffffff ;  /* 0xffffffff16057836 */ /* 0x004fe20000000000 */
[----:B------:R-:W-:Y:S01]  /*0ac0*/  LOP3.LUT R11, R28, R11, RZ, 0xc0, !PT ;  /* 0x0000000b1c0b7212 */ /* 0x000fe200078ec0ff */
[----:B------:R-:W-:Y:S02]  /*0ad0*/  IMAD.MOV R12, RZ, RZ, -R12 ;  /* 0x000000ffff0c7224 */ /* 0x000fe400078e0a0c */
[----:B------:R-:W-:Y:S02]  /*0ae0*/  IMAD.MOV R6, RZ, RZ, -R4 ;  /* 0x000000ffff067224 */ /* 0x000fe400078e0a04 */
[----:B------:R-:W-:Y:S01]  /*0af0*/  IMAD R11, R10, R4, R11 ;  /* 0x000000040a0b7224 */ /* 0x000fe200078e020b */
[----:B------:R-:W-:Y:S01]  /*0b00*/  LOP3.LUT R4, R20, R5, RZ, 0xc0, !PT ;  /* 0x0000000514047212 */ /* 0x000fe200078ec0ff */
[----:B------:R-:W-:Y:S02]  /*0b10*/  @P3 IMAD R0, R14, R12, R3 ;  /* 0x0000000c0e003224 */ /* 0x000fe400078e0203 */
[----:B0-----:R-:W-:-:S02]  /*0b20*/  IMAD R3, R6, R21, R30 ;  /* 0x0000001506037224 */ /* 0x001fc400078e021e */
[----:B------:R-:W-:Y:S02]  /*0b30*/  IMAD R137, R11, R137, R0 ;  /* 0x000000890b897224 */ /* 0x000fe400078e0200 */
[----:B------:R-:W-:Y:S02]  /*0b40*/  IMAD R4, R3, R22, R4 ;  /* 0x0000001603047224 */ /* 0x000fe400078e0204 */
[----:B------:R-:W-:Y:S02]  /*0b50*/  IMAD.MOV.U32 R0, RZ, RZ, 0x1 ;  /* 0x00000001ff007424 */ /* 0x000fe400078e00ff */
[----:B------:R-:W-:Y:S01]  /*0b60*/  IMAD.MOV.U32 R22, RZ, RZ, R23 ;  /* 0x000000ffff167224 */ /* 0x000fe200078e0017 */
[----:B------:R-:W-:Y:S02]  /*0b70*/  SEL R136, R4, R137, !P3 ;  /* 0x0000008904887207 */ /* 0x000fe40005800000 */
[----:B------:R-:W-:-:S07]  /*0b80*/  SEL R137, R137, R4, !P3 ;  /* 0x0000000489897207 */ /* 0x000fce0005800000 */
.L_x_4:
[----:B------:R-:W-:-:S08]  /*0b90*/  NOP ;  /* 0x0000000000007918 */ /* 0x000fd00000000000 */
[----:B------:R-:W0:Y:S02]  /*0ba0*/  USETMAXREG.TRY_ALLOC.CTAPOOL UP0, 0xe8 ;  /* 0x000000e8000079c8 */ /* 0x000e240008000600 */
[----:B0-----:R-:W-:-:S13]  /*0bb0*/  PLOP3.LUT P0, PT, PT, PT, UP0, 0x80, 0x0 ;  /* 0x000000000000781c */ /* 0x001fda0003f0f008 */
[----:B------:R-:W-:Y:S05]  /*0bc0*/  @!P0 BRA `(.L_x_4) ;  /* 0xfffffffc00f08947 */ /* 0x000fea000383ffff */
[----:B------:R-:W-:Y:S01]  /*0bd0*/  ULDC.64 UR4, c[0x0][0x598] ;  /* 0x0001660000047ab9 */ /* 0x000fe20000000a00 */
[----:B------:R-:W-:Y:S01]  /*0be0*/  ULDC.64 UR44, c[0x0][0x208] ;  /* 0x00008200002c7ab9 */ /* 0x000fe20000000a00 */
[----:B------:R-:W-:-:S04]  /*0bf0*/  ISETP.NE.U32.AND P0, PT, RZ, UR4, PT ;  /* 0x00000004ff007c0c */ /* 0x000fc8000bf05070 */
[----:B------:R-:W-:-:S13]  /*0c00*/  ISETP.NE.AND.EX P0, PT, RZ, UR5, PT, P0 ;  /* 0x00000005ff007c0c */ /* 0x000fda000bf05300 */
[----:B------:R-:W-:Y:S05]  /*0c10*/  @!P0 BRA `(.L_x_7) ;  /* 0x00000000001c8947 */ /* 0x000fea0003800000 */
[----:B------:R-:W0:Y:S02]  /*0c20*/  LDC.64 R4, c[0x0][0x598] ;  /* 0x00016600ff047b82 */ /* 0x000e240000000a00 */
[----:B0-----:R-:W2:Y:S02]  /*0c30*/  LDG.E.64 R4, desc[UR44][R4.64] ;  /* 0x0000002c04047981 */ /* 0x001ea4000c1e1b00 */
[----:B--2---:R-:W-:-:S04]  /*0c40*/  ISETP.NE.U32.AND P0, PT, R4, RZ, PT ;  /* 0x000000ff0400720c */ /* 0x004fc80003f05070 */
[----:B------:R-:W-:-:S13]  /*0c50*/  ISETP.NE.AND.EX P0, PT, R5, RZ, PT, P0 ;  /* 0x000000ff0500720c */ /* 0x000fda0003f05300 */
[----:B------:R-:W-:Y:S05]  /*0c60*/  @!P0 BRA `(.L_x_7) ;  /* 0x0000000000088947 */ /* 0x000fea0003800000 */
[----:B------:R0:W5:Y:S01]  /*0c70*/  LD.E R23, desc[UR44][R4.64] ;  /* 0x0000002c04177980 */ /* 0x000162000c101900 */
[----:B------:R-:W-:Y:S05]  /*0c80*/  BRA `(.L_x_8) ;  /* 0x0000000000247947 */ /* 0x000fea0003800000 */
.L_x_7:
[----:B------:R-:W-:Y:S02]  /*0c90*/  ULDC.64 UR4, c[0x0][0x588] ;  /* 0x0001620000047ab9 */ /* 0x000fe40000000a00 */
[----:B------:R-:W-:-:S04]  /*0ca0*/  ISETP.NE.U32.AND P0, PT, RZ, UR4, PT ;  /* 0x00000004ff007c0c */ /* 0x000fc8000bf05070 */
[----:B------:R-:W-:-:S13]  /*0cb0*/  ISETP.NE.AND.EX P0, PT, RZ, UR5, PT, P0 ;  /* 0x00000005ff007c0c */ /* 0x000fda000bf05300 */
[----:B------:R-:W-:Y:S05]  /*0cc0*/  @!P0 BRA `(.L_x_9) ;  /* 0x00000000000c8947 */ /* 0x000fea0003800000 */
[----:B------:R-:W0:Y:S02]  /*0cd0*/  LDC.64 R4, c[0x0][0x588] ;  /* 0x00016200ff047b82 */ /* 0x000e240000000a00 */
[----:B0-----:R1:W5:Y:S01]  /*0ce0*/  LDG.E R23, desc[UR44][R4.64] ;  /* 0x0000002c04177981 */ /* 0x001362000c1e1900 */
[----:B------:R-:W-:Y:S05]  /*0cf0*/  BRA `(.L_x_8) ;  /* 0x0000000000087947 */ /* 0x000fea0003800000 */
.L_x_9:
[----:B------:R-:W-:Y:S02]  /*0d00*/  ULDC UR4, c[0x0][0x580] ;  /* 0x0001600000047ab9 */ /* 0x000fe40000000800 */
[----:B------:R-:W-:-:S07]  /*0d10*/  IMAD.U32 R23, RZ, RZ, UR4 ;  /* 0x00000004ff177e24 */ /* 0x000fce000f8e00ff */
.L_x_8:
[----:B------:R-:W-:Y:S02]  /*0d20*/  ULDC.64 UR4, c[0x0][0x5a0] ;  /* 0x0001680000047ab9 */ /* 0x000fe40000000a00 */
[----:B------:R-:W-:-:S04]  /*0d30*/  ISETP.NE.U32.AND P0, PT, RZ, UR4, PT ;  /* 0x00000004ff007c0c */ /* 0x000fc8000bf05070 */
[----:B------:R-:W-:-:S13]  /*0d40*/  ISETP.NE.AND.EX P0, PT, RZ, UR5, PT, P0 ;  /* 0x00000005ff007c0c */ /* 0x000fda000bf05300 */
[----:B------:R-:W-:Y:S05]  /*0d50*/  @!P0 BRA `(.L_x_10) ;  /* 0x00000000001c8947 */ /* 0x000fea0003800000 */
[----:B01----:R-:W0:Y:S02]  /*0d60*/  LDC.64 R4, c[0x0][0x5a0] ;  /* 0x00016800ff047b82 */ /* 0x003e240000000a00 */
[----:B0-----:R-:W2:Y:S02]  /*0d70*/  LDG.E.64 R4, desc[UR44][R4.64] ;  /* 0x0000002c04047981 */ /* 0x001ea4000c1e1b00 */
[----:B--2---:R-:W-:-:S04]  /*0d80*/  ISETP.NE.U32.AND P0, PT, R4, RZ, PT ;  /* 0x000000ff0400720c */ /* 0x004fc80003f05070 */
[----:B------:R-:W-:-:S13]  /*0d90*/  ISETP.NE.AND.EX P0, PT, R5, RZ, PT, P0 ;  /* 0x000000ff0500720c */ /* 0x000fda0003f05300 */
[----:B------:R-:W-:Y:S05]  /*0da0*/  @!P0 BRA `(.L_x_10) ;  /* 0x0000000000088947 */ /* 0x000fea0003800000 */
[----:B------:R0:W5:Y:S01]  /*0db0*/  LD.E R138, desc[UR44][R4.64] ;  /* 0x0000002c048a7980 */ /* 0x000162000c101900 */
[----:B------:R-:W-:Y:S05]  /*0dc0*/  BRA `(.L_x_11) ;  /* 0x0000000000247947 */ /* 0x000fea0003800000 */
.L_x_10:
[----:B------:R-:W-:Y:S02]  /*0dd0*/  ULDC.64 UR4, c[0x0][0x590] ;  /* 0x0001640000047ab9 */ /* 0x000fe40000000a00 */
[----:B------:R-:W-:-:S04]  /*0de0*/  ISETP.NE.U32.AND P0, PT, RZ, UR4, PT ;  /* 0x00000004ff007c0c */ /* 0x000fc8000bf05070 */
[----:B------:R-:W-:-:S13]  /*0df0*/  ISETP.NE.AND.EX P0, PT, RZ, UR5, PT, P0 ;  /* 0x00000005ff007c0c */ /* 0x000fda000bf05300 */
[----:B------:R-:W-:Y:S05]  /*0e00*/  @!P0 BRA `(.L_x_12) ;  /* 0x00000000000c8947 */ /* 0x000fea0003800000 */
[----:B------:R-:W2:Y:S02]  /*0e10*/  LDC.64 R138, c[0x0][0x590] ;  /* 0x00016400ff8a7b82 */ /* 0x000ea40000000a00 */
[----:B--2---:R2:W5:Y:S01]  /*0e20*/  LDG.E R138, desc[UR44][R138.64] ;  /* 0x0000002c8a8a7981 */ /* 0x004562000c1e1900 */
[----:B------:R-:W-:Y:S05]  /*0e30*/  BRA `(.L_x_11) ;  /* 0x0000000000087947 */ /* 0x000fea0003800000 */
.L_x_12:
[----:B------:R-:W-:Y:S02]  /*0e40*/  ULDC UR4, c[0x0][0x584] ;  /* 0x0001610000047ab9 */ /* 0x000fe40000000800 */
[----:B------:R-:W-:-:S07]  /*0e50*/  IMAD.U32 R138, RZ, RZ, UR4 ;  /* 0x00000004ff8a7e24 */ /* 0x000fce000f8e00ff */
.L_x_11:
[----:B------:R-:W-:-:S13]  /*0e60*/  LOP3.LUT P0, RZ, R0, 0xff, RZ, 0xc0, !PT ;  /* 0x000000ff00ff7812 */ /* 0x000fda000780c0ff */
[----:B------:R-:W-:Y:S05]  /*0e70*/  @!P0 EXIT ;  /* 0x000000000000894d */ /* 0x000fea0003800000 */
[----:B------:R-:W-:Y:S01]  /*0e80*/  ULDC UR4, c[0x0][0x28c] ;  /* 0x0000a30000047ab9 */ /* 0x000fe20000000800 */
[----:B------:R-:W-:Y:S01]  /*0e90*/  UMOV UR36, URZ ;  /* 0x0000003f00247c82 */ /* 0x000fe20008000000 */
[----:B------:R-:W-:Y:S01]  /*0ea0*/  UIADD3 UR4, UR4, 0xff, URZ ;  /* 0x000000ff04047890 */ /* 0x000fe2000fffe03f */
[----:B------:R-:W-:-:S03]  /*0eb0*/  UMOV UR37, URZ ;  /* 0x0000003f00257c82 */ /* 0x000fc60008000000 */
[----:B------:R-:W-:-:S04]  /*0ec0*/  USHF.R.S32.HI UR5, URZ, 0x1f, UR4 ;  /* 0x0000001f3f057899 */ /* 0x000fc80008011404 */
[----:B------:R-:W-:-:S04]  /*0ed0*/  ULEA.HI UR5, UR5, UR4, URZ, 0x8 ;  /* 0x0000000405057291 */ /* 0x000fc8000f8f403f */
[----:B------:R-:W-:-:S12]  /*0ee0*/  USHF.R.S32.HI UR38, URZ, 0x8, UR5 ;  /* 0x000000083f267899 */ /* 0x000fd80008011405 */
.L_x_258:
[----:B------:R-:W-:Y:S01]  /*0ef0*/  LOP3.LUT R0, R18, 0x80, RZ, 0xc0, !PT ;  /* 0x0000008012007812 */ /* 0x000fe200078ec0ff */
[----:B---3--:R-:W3:Y:S01]  /*0f00*/  S2UR UR7, SR_CgaCtaId ;  /* 0x00000000000779c3 */ /* 0x008ee20000008800 */
[----:B------:R-:W-:Y:S02]  /*0f10*/  UMOV UR6, 0x400 ;  /* 0x0000040000067882 */ /* 0x000fe40000000000 */
[----:B------:R-:W-:-:S06]  /*0f20*/  SHF.R.U32.HI R0, RZ, 0x7, R0 ;  /* 0x00000007ff007819 */ /* 0x000fcc0000011600 */
[----:B----4-:R-:W4:Y:S01]  /*0f30*/  SHFL.IDX PT, R0, R0, RZ, 0x1f ;  /* 0x00001fff00007589 */ /* 0x010f2200000e0000 */
[----:B---3--:R-:W-:Y:S01]  /*0f40*/  ULEA UR6, UR7, UR6, 0x18 ;  /* 0x0000000607067291 */ /* 0x008fe2000f8ec03f */
[----:B----4-:R-:W-:-:S13]  /*0f50*/  R2UR UR4, R0 ;  /* 0x00000000000472ca */ /* 0x010fda00000e0000 */
[----:B------:R-:W-:-:S04]  /*0f60*/  ULEA.HI UR5, UR4, UR4, URZ, 0x1 ;  /* 0x0000000404057291 */ /* 0x000fc8000f8f083f */
[----:B------:R-:W-:-:S04]  /*0f70*/  ULOP3.LUT UR5, UR5, 0x7fffe, URZ, 0xc0, !UPT ;  /* 0x0007fffe05057892 */ /* 0x000fc8000f8ec03f */
[----:B------:R-:W-:-:S03]  /*0f80*/  UIADD3 UR5, UR4, -UR5, URZ ;  /* 0x8000000504057290 */ /* 0x000fc6000fffe03f */
[----:B------:R-:W-:Y:S01]  /*0f90*/  ULDC UR4, c[0x0][0x28c] ;  /* 0x0000a30000047ab9 */ /* 0x000fe20000000800 */
[----:B------:R-:W-:Y:S01]  /*0fa0*/  ULEA UR5, UR5, UR6, 0xd ;  /* 0x0000000605057291 */ /* 0x000fe2000f8e683f */
[----:B------:R-:W-:-:S03]  /*0fb0*/  ISETP.LT.AND P0, PT, RZ, UR4, PT ;  /* 0x00000004ff007c0c */ /* 0x000fc6000bf01270 */
[----:B------:R-:W-:-:S04]  /*0fc0*/  UIADD3 UR5, UR5, 0x100, URZ ;  /* 0x0000010005057890 */ /* 0x000fc8000fffe03f */
[----:B------:R-:W-:-:S04]  /*0fd0*/  USHF.R.U32.HI UR5, URZ, 0x4, UR5 ;  /* 0x000000043f057899 */ /* 0x000fc80008011605 */
[----:B------:R-:W-:-:S04]  /*0fe0*/  ULOP3.LUT UR5, UR5, 0x3fff, URZ, 0xc0, !UPT ;  /* 0x00003fff05057892 */ /* 0x000fc8000f8ec03f */
[----:B------:R-:W-:Y:S01]  /*0ff0*/  ULOP3.LUT UR39, UR5, 0x10000, URZ, 0xfc, !UPT ;  /* 0x0001000005277892 */ /* 0x000fe2000f8efc3f */
[----:B------:R-:W-:Y:S11]  /*1000*/  @P0 BRA `(.L_x_13) ;  /* 0x0000000000400947 */ /* 0x000ff60003800000 */
[----:B------:R-:W-:Y:S01]  /*1010*/  MOV R0, 0x0 ;  /* 0x0000000000007802 */ /* 0x000fe20000000f00 */
[----:B------:R-:W-:Y:S01]  /*1020*/  ULDC.64 UR4, c[0x4][0x68] ;  /* 0x01001a0000047ab9 */ /* 0x000fe20000000a00 */
[----:B------:R-:W-:Y:S01]  /*1030*/  ULDC.64 UR6, c[0x4][0x8] ;  /* 0x0100020000067ab9 */ /* 0x000fe20000000a00 */
[----:B01----:R-:W-:Y:S01]  /*1040*/  IMAD.U32 R4, RZ, RZ, UR4 ;  /* 0x00000004ff047e24 */ /* 0x003fe2000f8e00ff */
[----:B------:R0:W1:Y:S01]  /*1050*/  LDC.64 R14, c[0x4][R0] ;  /* 0x01000000000e7b82 */ /* 0x0000620000000a00 */
[----:B------:R-:W-:Y:S01]  /*1060*/  IMAD.U32 R5, RZ, RZ, UR5 ;  /* 0x00000005ff057e24 */ /* 0x000fe2000f8e00ff */
[----:B------:R-:W-:Y:S01]  /*1070*/  ULDC.64 UR4, c[0x4][0x70] ;  /* 0x01001c0000047ab9 */ /* 0x000fe20000000a00 */
[----:B------:R-:W-:Y:S02]  /*1080*/  IMAD.U32 R10, RZ, RZ, UR6 ;  /* 0x00000006ff0a7e24 */ /* 0x000fe4000f8e00ff */
[----:B------:R-:W-:Y:S02]  /*1090*/  IMAD.U32 R6, RZ, RZ, UR4 ;  /* 0x00000004ff067e24 */ /* 0x000fe4000f8e00ff */
[----:B------:R-:W-:-:S02]  /*10a0*/  IMAD.U32 R7, RZ, RZ, UR5 ;  /* 0x00000005ff077e24 */ /* 0x000fc4000f8e00ff */
[----:B------:R-:W-:Y:S02]  /*10b0*/  IMAD.U32 R11, RZ, RZ, UR7 ;  /* 0x00000007ff0b7e24 */ /* 0x000fe4000f8e00ff */
[----:B------:R-:W-:Y:S02]  /*10c0*/  IMAD.MOV.U32 R8, RZ, RZ, 0x1e1 ;  /* 0x000001e1ff087424 */ /* 0x000fe400078e00ff */
[----:B------:R-:W-:Y:S02]  /*10d0*/  IMAD.MOV.U32 R12, RZ, RZ, 0x1 ;  /* 0x00000001ff0c7424 */ /* 0x000fe400078e00ff */
[----:B0-----:R-:W-:-:S07]  /*10e0*/  IMAD.MOV.U32 R13, RZ, RZ, RZ ;  /* 0x000000ffff0d7224 */ /* 0x001fce00078e00ff */
[----:B------:R-:W-:-:S07]  /*10f0*/  LEPC R20, `(.L_x_13) ;  /* 0x000000001014794e */ /* 0x000fce0000000000 */
[----:B-12--5:R-:W-:Y:S05]  /*1100*/  CALL.ABS.NOINC R14 ;  /* 0x000000000e007343 */ /* 0x026fea0003c00000 */
.L_x_13:
[----:B------:R-:W-:-:S04]  /*1110*/  LOP3.LUT R0, R19, 0x1, RZ, 0xfc, !PT ;  /* 0x0000000113007812 */ /* 0x000fc800078efcff */
[----:B------:R-:W-:-:S13]  /*1120*/  ISETP.NE.AND P0, PT, R0, 0x3, PT ;  /* 0x000000030000780c */ /* 0x000fda0003f05270 */
[----:B------:R-:W-:Y:S05]  /*1130*/  @!P0 BRA `(.L_x_14) ;  /* 0x0000000000048947 */ /* 0x000fea0003800000 */
[----:B------:R-:W-:Y:S01]  /*1140*/  BPT.TRAP 0x1 ;  /* 0x000000040000795c */ /* 0x000fe20000300000 */
.L_x_14:
[----:B------:R-:W3:Y:S01]  /*1150*/  S2UR UR5, SR_CgaCtaId ;  /* 0x00000000000579c3 */ /* 0x000ee20000008800 */
[----:B------:R-:W-:Y:S01]  /*1160*/  UMOV UR4, 0x400 ;  /* 0x0000040000047882 */ /* 0x000fe20000000000 */
[----:B------:R-:W-:Y:S02]  /*1170*/  IMAD.U32 R0, RZ, RZ, UR36 ;  /* 0x00000024ff007e24 */ /* 0x000fe4000f8e00ff */
[----:B------:R-:W-:-:S03]  /*1180*/  IMAD.U32 R3, RZ, RZ, UR37 ;  /* 0x00000025ff037e24 */ /* 0x000fc6000f8e00ff */
[----:B------:R-:W-:Y:S01]  /*1190*/  SHF.L.U32 R0, R0, 0x1f, RZ ;  /* 0x0000001f00007819 */ /* 0x000fe200000006ff */
[----:B---3--:R-:W-:-:S06]  /*11a0*/  ULEA UR4, UR5, UR4, 0x18 ;  /* 0x0000000405047291 */ /* 0x008fcc000f8ec03f */
[----:B------:R-:W-:-:S04]  /*11b0*/  IMAD.U32 R6, RZ, RZ, UR4 ;  /* 0x00000004ff067e24 */ /* 0x000fc8000f8e00ff */
[----:B------:R-:W-:-:S04]  /*11c0*/  IMAD R3, R3, 0x8, R6 ;  /* 0x0000000803037824 */ /* 0x000fc800078e0206 */
[----:B------:R3:W4:Y:S01]  /*11d0*/  SYNCS.PHASECHK.TRANS64.TRYWAIT P1, [R3+URZ], R0 ;  /* 0x00000000030075a7 */ /* 0x000722000802017f */
[----:B------:R-:W-:Y:S05]  /*11e0*/  @!P0 BRA `(.L_x_15) ;  /* 0x0000000000048947 */ /* 0x000fea0003800000 */
[----:B------:R-:W-:Y:S01]  /*11f0*/  BPT.TRAP 0x1 ;  /* 0x000000040000795c */ /* 0x000fe20000300000 */
.L_x_15:
[----:B----4-:R-:W-:Y:S05]  /*1200*/  @P1 BRA `(.L_x_16) ;  /* 0x0000000000081947 */ /* 0x010fea0003800000 */
[----:B------:R-:W4:Y:S02]  /*1210*/  SYNCS.PHASECHK.TRANS64.TRYWAIT P1, [R3+URZ], R0 ;  /* 0x00000000030075a7 */ /* 0x000f24000802017f */
[----:B----4-:R-:W-:Y:S05]  /*1220*/  @!P1 BRA `(.L_x_17) ;  /* 0x000000d000a89947 */ /* 0x010fea0003800000 */
.L_x_16:
[----:B------:R-:W-:-:S04]  /*1230*/  UISETP.LT.AND UP0, UPT, UR38, 0x1, UPT ;  /* 0x000000012600788c */ /* 0x000fc8000bf01270 */
[----:B------:R-:W-:-:S06]  /*1240*/  USEL UR4, UR38, 0x1, UP0 ;  /* 0x0000000126047887 */ /* 0x000fcc0008000000 */
[----:B---34-:R-:W-:Y:S01]  /*1250*/  IMAD.U32 R0, RZ, RZ, UR4 ;  /* 0x00000004ff007e24 */ /* 0x018fe2000f8e00ff */
[----:B------:R-:W-:Y:S05]  /*1260*/  WARPSYNC.ALL ;  /* 0x0000000000007948 */ /* 0x000fea0003800000 */
[----:B------:R-:W-:-:S04]  /*1270*/  IADD3 R0, -R0, UR38, RZ ;  /* 0x0000002600007c10 */ /* 0x000fc8000fffe1ff */
[----:B------:R-:W-:Y:S02]  /*1280*/  ISETP.GE.AND P1, PT, R0, 0x1, PT ;  /* 0x000000010000780c */ /* 0x000fe40003f26270 */
[----:B------:R-:W-:Y:S01]  /*1290*/  R2UR UR4, R6 ;  /* 0x00000000060472ca */ /* 0x000fe200000e0000 */
[----:B------:R-:W-:Y:S01]  /*12a0*/  ULEA UR8, UR37, UR39, 0xc ;  /* 0x0000002725087291 */ /* 0x000fe2000f8e603f */
[----:B------:R-:W-:Y:S01]  /*12b0*/  WARPGROUP.ARRIVE ;  /* 0x00000000000079c5 */ /* 0x000fe20000000000 */
[----:B------:R-:W-:Y:S01]  /*12c0*/  UMOV UR9, 0x40000040 ;  /* 0x4000004000097882 */ /* 0x000fe20000000000 */
[----:B------:R-:W-:Y:S01]  /*12d0*/  UMOV UR11, 0x40000040 ;  /* 0x40000040000b7882 */ /* 0x000fe20000000000 */
[----:B------:R-:W-:Y:S01]  /*12e0*/  UMOV UR17, UR9 ;  /* 0x0000000900117c82 */ /* 0x000fe20008000000 */
[----:B------:R-:W-:Y:S01]  /*12f0*/  UMOV UR19, 0x40000040 ;  /* 0x4000004000137882 */ /* 0x000fe20000000000 */
[----:B------:R-:W-:Y:S01]  /*1300*/  UMOV UR13, UR9 ;  /* 0x00000009000d7c82 */ /* 0x000fe20008000000 */
[----:B------:R-:W-:Y:S01]  /*1310*/  UMOV UR16, UR8 ;  /* 0x0000000800107c82 */ /* 0x000fe20008000000 */
[----:B------:R-:W-:Y:S01]  /*1320*/  UMOV UR12, UR8 ;  /* 0x00000008000c7c82 */ /* 0x000fe20008000000 */
[----:B------:R-:W-:Y:S01]  /*1330*/  UMOV UR15, 0x40000040 ;  /* 0x40000040000f7882 */ /* 0x000fe20000000000 */
[----:B------:R-:W-:Y:S01]  /*1340*/  UMOV UR20, UR8 ;  /* 0x0000000800147c82 */ /* 0x000fe20008000000 */
[----:B------:R-:W-:Y:S01]  /*1350*/  UMOV UR21, UR9 ;  /* 0x0000000900157c82 */ /* 0x000fe20008000000 */
[----:B------:R-:W-:Y:S01]  /*1360*/  UIADD3 UR4, UR4, 0x20100, URZ ;  /* 0x0002010004047890 */ /* 0x000fe2000fffe03f */
[----:B------:R-:W-:Y:S01]  /*1370*/  UMOV UR23, 0x40000040 ;  /* 0x4000004000177882 */ /* 0x000fe20000000000 */
[----:B------:R-:W-:-:S02]  /*1380*/  UMOV UR24, UR8 ;  /* 0x0000000800187c82 */ /* 0x000fc40008000000 */
[----:B------:R-:W-:Y:S01]  /*1390*/  USHF.R.U32.HI UR4, URZ, 0x4, UR4 ;  /* 0x000000043f047899 */ /* 0x000fe20008011604 */
[----:B------:R-:W-:Y:S01]  /*13a0*/  UMOV UR25, UR9 ;  /* 0x0000000900197c82 */ /* 0x000fe20008000000 */
[----:B------:R-:W-:Y:S02]  /*13b0*/  UMOV UR27, 0x40000040 ;  /* 0x40000040001b7882 */ /* 0x000fe40000000000 */
[----:B------:R-:W-:Y:S01]  /*13c0*/  ULOP3.LUT UR4, UR4, 0x3fff, URZ, 0xc0, !UPT ;  /* 0x00003fff04047892 */ /* 0x000fe2000f8ec03f */
[----:B------:R-:W-:Y:S01]  /*13d0*/  UMOV UR32, UR8 ;  /* 0x0000000800207c82 */ /* 0x000fe20008000000 */
[----:B------:R-:W-:Y:S02]  /*13e0*/  UMOV UR33, UR9 ;  /* 0x0000000900217c82 */ /* 0x000fe40008000000 */
[----:B------:R-:W-:Y:S01]  /*13f0*/  ULOP3.LUT UR4, UR4, 0x10000, URZ, 0xfc, !UPT ;  /* 0x0001000004047892 */ /* 0x000fe2000f8efc3f */
[----:B------:R-:W-:Y:S01]  /*1400*/  UMOV UR35, 0x40000040 ;  /* 0x4000004000237882 */ /* 0x000fe20000000000 */
[----:B------:R-:W-:-:S02]  /*1410*/  UMOV UR28, UR8 ;  /* 0x00000008001c7c82 */ /* 0x000fc40008000000 */
[----:B------:R-:W-:Y:S01]  /*1420*/  UIMAD UR6, UR37, 0x700, UR4 ;  /* 0x00000700250678a4 */ /* 0x000fe2000f8e0204 */
[----:B------:R-:W-:Y:S01]  /*1430*/  UMOV UR29, UR9 ;  /* 0x00000009001d7c82 */ /* 0x000fe20008000000 */
[----:B------:R-:W-:Y:S02]  /*1440*/  UMOV UR31, 0x40000040 ;  /* 0x40000040001f7882 */ /* 0x000fe40000000000 */
[----:B------:R-:W-:Y:S02]  /*1450*/  UIADD3 UR18, UR6, 0x80, URZ ;  /* 0x0000008006127890 */ /* 0x000fe4000fffe03f */
[----:B------:R-:W-:Y:S02]  /*1460*/  UIADD3 UR14, UR6, 0x100, URZ ;  /* 0x00000100060e7890 */ /* 0x000fe4000fffe03f */
[----:B------:R-:W-:Y:S01]  /*1470*/  UMOV UR10, UR6 ;  /* 0x00000006000a7c82 */ /* 0x000fe20008000000 */
[----:B------:R-:W-:Y:S01]  /*1480*/  UIADD3 UR22, UR6, 0x180, URZ ;  /* 0x0000018006167890 */ /* 0x000fe2000fffe03f */
[----:B------:R-:W-:Y:S01]  /*1490*/  IGMMA.64x16x32.S8.S8 R128, gdesc[UR8], RZ, !UPT, gsb0 ;  /* 0x00600000088079f1 */ /* 0x000fe2000c0410ff */
[----:B------:R-:W-:-:S02]  /*14a0*/  UIADD3 UR26, UR6, 0x200, URZ ;  /* 0x00000200061a7890 */ /* 0x000fc4000fffe03f */
[----:B------:R-:W-:Y:S02]  /*14b0*/  UIADD3 UR34, UR6, 0x280, URZ ;  /* 0x0000028006227890 */ /* 0x000fe4000fffe03f */
[----:B------:R-:W-:Y:S02]  /*14c0*/  UIADD3 UR30, UR6, 0x300, URZ ;  /* 0x00000300061e7890 */ /* 0x000fe4000fffe03f */
[----:B------:R-:W-:Y:S02]  /*14d0*/  UIADD3 UR5, UR8, 0x400, URZ ;  /* 0x0000040008057890 */ /* 0x000fe4000fffe03f */
[----:B------:R-:W-:Y:S01]  /*14e0*/  UIADD3 UR42, UR6, 0x202, URZ ;  /* 0x00000202062a7890 */ /* 0x000fe2000fffe03f */
[----:B------:R-:W-:Y:S01]  /*14f0*/  UMOV UR43, 0x40000040 ;  /* 0x40000040002b7882 */ /* 0x000fe20000000000 */
[----:B------:R-:W-:Y:S02]  /*1500*/  UIADD3 UR7, UR6, 0x4, URZ ;  /* 0x0000000406077890 */ /* 0x000fe4000fffe03f */
[----:B------:R-:W-:Y:S01]  /*1510*/  UIADD3 UR9, UR8, 0x404, URZ ;  /* 0x0000040408097890 */ /* 0x000fe2000fffe03f */
[----:B------:R-:W-:-:S02]  /*1520*/  WARPGROUP.DEPBAR.LE gsb0, 0x0 ;  /* 0x00008000000079c5 */ /* 0x000fc40000010000 */
[----:B------:R-:W-:-:S06]  /*1530*/  WARPGROUP.ARRIVE ;  /* 0x00000000000079c5 */ /* 0x000fcc0000000000 */
[----:B------:R-:W-:Y:S03]  /*1540*/  IGMMA.64x16x32.S8.S8 R112, gdesc[UR16], RZ, !UPT, gsb0 ;  /* 0x00600000107079f1 */ /* 0x000fe6000c0410ff */
[----:B------:R-:W-:Y:S02]  /*1550*/  WARPGROUP.DEPBAR.LE gsb0, 0x0 ;  /* 0x00008000000079c5 */ /* 0x000fe40000010000 */
[----:B------:R-:W-:-:S06]  /*1560*/  WARPGROUP.ARRIVE ;  /* 0x00000000000079c5 */ /* 0x000fcc0000000000 */
[----:B------:R-:W-:Y:S01]  /*1570*/  IGMMA.64x16x32.S8.S8 R96, gdesc[UR12], RZ, !UPT, gsb0 ;  /* 0x006000000c6079f1 */ /* 0x000fe2000c0410ff */
[----:B------:R-:W-:Y:S01]  /*1580*/  UIADD3 UR12, UR8, 0x2, URZ ;  /* 0x00000002080c7890 */ /* 0x000fe2000fffe03f */
[----:B------:R-:W-:Y:S02]  /*1590*/  UMOV UR13, 0x40000040 ;  /* 0x40000040000d7882 */ /* 0x000fe40000000000 */
[----:B------:R-:W-:-:S04]  /*15a0*/  UMOV UR41, UR13 ;  /* 0x0000000d00297c82 */ /* 0x000fc80008000000 */
[----:B------:R-:W-:Y:S01]  /*15b0*/  UMOV UR40, UR12 ;  /* 0x0000000c00287c82 */ /* 0x000fe20008000000 */
[----:B------:R-:W-:Y:S02]  /*15c0*/  WARPGROUP.DEPBAR.LE gsb0, 0x0 ;  /* 0x00008000000079c5 */ /* 0x000fe40000010000 */
[----:B------:R-:W-:-:S06]  /*15d0*/  WARPGROUP.ARRIVE ;  /* 0x00000000000079c5 */ /* 0x000fcc0000000000 */
[----:B------:R-:W-:Y:S03]  /*15e0*/  IGMMA.64x16x32.S8.S8 R80, gdesc[UR20], RZ, !UPT, gsb0 ;  /* 0x00600000145079f1 */ /* 0x000fe6000c0410ff */
        /* <DEDUP_REMOVED lines=8> */
[----:B------:R-:W-:Y:S01]  /*1670*/  IGMMA.64x16x32.S8.S8 R32, gdesc[UR28], RZ, !UPT, gsb0 ;  /* 0x006000001c2079f1 */ /* 0x000fe2000c0410ff */
[----:B------:R-:W-:Y:S01]  /*1680*/  UMOV UR28, UR5 ;  /* 0x00000005001c7c82 */ /* 0x000fe20008000000 */
[----:B------:R-:W-:Y:S01]  /*1690*/  UMOV UR29, 0x40000040 ;  /* 0x40000040001d7882 */ /* 0x000fe20000000000 */
[----:B------:R-:W-:Y:S01]  /*16a0*/  UMOV UR32, UR28 ;  /* 0x0000001c00207c82 */ /* 0x000fe20008000000 */
[----:B------:R-:W-:Y:S01]  /*16b0*/  UMOV UR33, UR29 ;  /* 0x0000001d00217c82 */ /* 0x000fe20008000000 */
[----:B------:R-:W-:Y:S01]  /*16c0*/  UMOV UR24, UR28 ;  /* 0x0000001c00187c82 */ /* 0x000fe20008000000 */
[----:B------:R-:W-:Y:S01]  /*16d0*/  UMOV UR25, UR29 ;  /* 0x0000001d00197c82 */ /* 0x000fe20008000000 */
[----:B------:R-:W-:Y:S01]  /*16e0*/  UMOV UR20, UR28 ;  /* 0x0000001c00147c82 */ /* 0x000fe20008000000 */
[----:B------:R-:W-:Y:S01]  /*16f0*/  UMOV UR21, UR29 ;  /* 0x0000001d00157c82 */ /* 0x000fe20008000000 */
[----:B------:R-:W-:Y:S01]  /*1700*/  UMOV UR16, UR28 ;  /* 0x0000001c00107c82 */ /* 0x000fe20008000000 */
[----:B------:R-:W-:Y:S01]  /*1710*/  UMOV UR17, UR29 ;  /* 0x0000001d00117c82 */ /* 0x000fe20008000000 */
[----:B------:R-:W-:Y:S01]  /*1720*/  UIADD3 UR5, UR8, 0x402, URZ ;  /* 0x0000040208057890 */ /* 0x000fe2000fffe03f */
[----:B------:R-:W-:-:S02]  /*1730*/  WARPGROUP.DEPBAR.LE gsb0, 0x0 ;  /* 0x00008000000079c5 */ /* 0x000fc40000010000 */
[----:B------:R-:W-:-:S06]  /*1740*/  WARPGROUP.ARRIVE ;  /* 0x00000000000079c5 */ /* 0x000fcc0000000000 */
[----:B------:R-:W-:Y:S01]  /*1750*/  IGMMA.64x16x32.S8.S8 R24, gdesc[UR28], RZ, !UPT, gsb0 ;  /* 0x006000001c1879f1 */ /* 0x000fe2000c0410ff */
[----:B------:R-:W-:Y:S01]  /*1760*/  UMOV UR30, UR14 ;  /* 0x0000000e001e7c82 */ /* 0x000fe20008000000 */
[----:B------:R-:W-:Y:S01]  /*1770*/  UMOV UR31, UR15 ;  /* 0x0000000f001f7c82 */ /* 0x000fe20008000000 */
[----:B------:R-:W-:Y:S01]  /*1780*/  UIADD3 UR14, UR6, 0x2, URZ ;  /* 0x00000002060e7890 */ /* 0x000fe2000fffe03f */
[----:B------:R-:W-:Y:S01]  /*1790*/  UMOV UR15, 0x40000040 ;  /* 0x40000040000f7882 */ /* 0x000fe20000000000 */
[----:B------:R-:W-:Y:S02]  /*17a0*/  WARPGROUP.DEPBAR.LE gsb0, 0x0 ;  /* 0x00008000000079c5 */ /* 0x000fe40000010000 */
[----:B------:R-:W-:-:S06]  /*17b0*/  WARPGROUP.ARRIVE ;  /* 0x00000000000079c5 */ /* 0x000fcc0000000000 */
[----:B------:R-:W-:Y:S01]  /*17c0*/  IGMMA.64x16x32.S8.S8 R40, gdesc[UR32], RZ, !UPT, gsb0 ;  /* 0x00600000202879f1 */ /* 0x000fe2000c0410ff */
[----:B------:R-:W-:Y:S01]  /*17d0*/  UIADD3 UR34, UR6, 0x82, URZ ;  /* 0x0000008206227890 */ /* 0x000fe2000fffe03f */
[----:B------:R-:W-:Y:S01]  /*17e0*/  UMOV UR32, UR12 ;  /* 0x0000000c00207c82 */ /* 0x000fe20008000000 */
[----:B------:R-:W-:Y:S01]  /*17f0*/  UMOV UR33, UR13 ;  /* 0x0000000d00217c82 */ /* 0x000fe20008000000 */
[----:B------:R-:W-:Y:S01]  /*1800*/  UMOV UR35, 0x40000040 ;  /* 0x4000004000237882 */ /* 0x000fe20000000000 */
[----:B------:R-:W-:Y:S02]  /*1810*/  WARPGROUP.DEPBAR.LE gsb0, 0x0 ;  /* 0x00008000000079c5 */ /* 0x000fe40000010000 */
[----:B------:R-:W-:-:S06]  /*1820*/  WARPGROUP.ARRIVE ;  /* 0x00000000000079c5 */ /* 0x000fcc0000000000 */
[----:B------:R-:W-:Y:S01]  /*1830*/  IGMMA.64x16x32.S8.S8 R56, gdesc[UR24], RZ, !UPT, gsb0 ;  /* 0x00600000183879f1 */ /* 0x000fe2000c0410ff */
[----:B------:R-:W-:Y:S01]  /*1840*/  UMOV UR24, UR28 ;  /* 0x0000001c00187c82 */ /* 0x000fe20008000000 */
[----:B------:R-:W-:Y:S01]  /*1850*/  UMOV UR25, UR29 ;  /* 0x0000001d00197c82 */ /* 0x000fe20008000000 */
        /* <DEDUP_REMOVED lines=34> */
[----:B------:R-:W-:Y:S03]  /*1a80*/  IGMMA.64x16x32.S8.S8 R128, gdesc[UR12], R128, gsb0 ;  /* 0x006000000c8079f1 */ /* 0x000fe60008041080 */
        /* <DEDUP_REMOVED lines=17> */
[----:B------:R-:W-:Y:S01]  /*1ba0*/  IGMMA.64x16x32.S8.S8 R32, gdesc[UR24], R32, gsb0 ;  /* 0x00600000182079f1 */ /* 0x000fe20008041020 */
        /* <DEDUP_REMOVED lines=17> */
[----:B------:R-:W-:Y:S01]  /*1cc0*/  IGMMA.64x16x32.S8.S8 R24, gdesc[UR24], R24, gsb0 ;  /* 0x00600000181879f1 */ /* 0x000fe20008041018 */
[----:B------:R-:W-:Y:S01]  /*1cd0*/  UIADD3 UR26, UR6, 0x184, URZ ;  /* 0x00000184061a7890 */ /* 0x000fe2000fffe03f */
[----:B------:R-:W-:Y:S01]  /*1ce0*/  UMOV UR27, 0x40000040 ;  /* 0x40000040001b7882 */ /* 0x000fe20000000000 */
[----:B------:R-:W-:Y:S02]  /*1cf0*/  WARPGROUP.DEPBAR.LE gsb0, 0x0 ;  /* 0x00008000000079c5 */ /* 0x000fe40000010000 */
        /* <DEDUP_REMOVED lines=27> */
[----:B------:R-:W-:Y:S01]  /*1eb0*/  UMOV UR12, UR5 ;  /* 0x00000005000c7c82 */ /* 0x000fe20008000000 */
[----:B------:R-:W-:Y:S01]  /*1ec0*/  UMOV UR13, 0x40000040 ;  /* 0x40000040000d7882 */ /* 0x000fe20000000000 */
        /* <DEDUP_REMOVED lines=14> */
[----:B------:R-:W-:-:S02]  /*1fb0*/  UIADD3 UR5, UR8, 0x6, URZ ;  /* 0x0000000608057890 */ /* 0x000fc4000fffe03f */
[----:B------:R-:W-:Y:S01]  /*1fc0*/  UIADD3 UR7, UR6, 0x380, URZ ;  /* 0x0000038006077890 */ /* 0x000fe2000fffe03f */
[----:B------:R-:W-:Y:S02]  /*1fd0*/  WARPGROUP.DEPBAR.LE gsb0, 0x0 ;  /* 0x00008000000079c5 */ /* 0x000fe40000010000 */
[----:B------:R-:W-:-:S06]  /*1fe0*/  WARPGROUP.ARRIVE ;  /* 0x00000000000079c5 */ /* 0x000fcc0000000000 */
[----:B------:R-:W-:Y:S01]  /*1ff0*/  IGMMA.64x16x32.S8.S8 R128, gdesc[UR12], R128, gsb0 ;  /* 0x006000000c8079f1 */ /* 0x000fe20008041080 */
[----:B------:R-:W-:Y:S01]  /*2000*/  UMOV UR12, UR5 ;  /* 0x00000005000c7c82 */ /* 0x000fe20008000000 */
[----:B------:R-:W-:Y:S01]  /*2010*/  UIADD3 UR5, UR6, 0x6, URZ ;  /* 0x0000000606057890 */ /* 0x000fe2000fffe03f */
        /* <DEDUP_REMOVED lines=35> */
[----:B------:R-:W-:Y:S01]  /*2250*/  UMOV UR34, UR14 ;  /* 0x0000000e00227c82 */ /* 0x000fe20008000000 */
[----:B------:R-:W-:Y:S01]  /*2260*/  UMOV UR35, UR15 ;  /* 0x0000000f00237c82 */ /* 0x000fe20008000000 */
[----:B------:R-:W-:Y:S01]  /*2270*/  UMOV UR14, UR5 ;  /* 0x00000005000e7c82 */ /* 0x000fe20008000000 */
[----:B------:R-:W-:Y:S01]  /*2280*/  UMOV UR15, 0x40000040 ;  /* 0x40000040000f7882 */ /* 0x000fe20000000000 */
[----:B------:R-:W-:Y:S01]  /*2290*/  UIADD3 UR5, UR8, 0x406, URZ ;  /* 0x0000040608057890 */ /* 0x000fe2000fffe03f */
[----:B------:R-:W-:Y:S02]  /*22a0*/  WARPGROUP.DEPBAR.LE gsb0, 0x0 ;  /* 0x00008000000079c5 */ /* 0x000fe40000010000 */
[----:B------:R-:W-:-:S06]  /*22b0*/  WARPGROUP.ARRIVE ;  /* 0x00000000000079c5 */ /* 0x000fcc0000000000 */
[----:B------:R-:W-:Y:S01]  /*22c0*/  IGMMA.64x16x32.S8.S8 R40, gdesc[UR40], R40, gsb0 ;  /* 0x00600000282879f1 */ /* 0x000fe20008041028 */
[----:B------:R-:W-:Y:S01]  /*22d0*/  UIADD3 UR42, UR6, 0x206, URZ ;  /* 0x00000206062a7890 */ /* 0x000fe2000fffe03f */
[----:B------:R-:W-:Y:S01]  /*22e0*/  UMOV UR40, UR12 ;  /* 0x0000000c00287c82 */ /* 0x000fe20008000000 */
[----:B------:R-:W-:Y:S01]  /*22f0*/  UMOV UR41, UR13 ;  /* 0x0000000d00297c82 */ /* 0x000fe20008000000 */
[----:B------:R-:W-:Y:S01]  /*2300*/  UMOV UR43, 0x40000040 ;  /* 0x40000040002b7882 */ /* 0x000fe20000000000 */
        /* <DEDUP_REMOVED lines=267> */
[----:B------:R-:W-:Y:S01]  /*33c0*/  UMOV UR24, UR5 ;  /* 0x0000000500187c82 */ /* 0x000fe20008000000 */
[----:B------:R-:W-:Y:S01]  /*33d0*/  UMOV UR25, 0x40000040 ;  /* 0x4000004000197882 */ /* 0x000fe20000000000 */
        /* <DEDUP_REMOVED lines=29> */
[----:B------:R-:W-:Y:S01]  /*35b0*/  IGMMA.64x16x32.S8.S8 R112, gdesc[UR16], R112, gsb0 ;  /* 0x00600000107079f1 */ /* 0x000fe20008041070 */
[----:B------:R-:W-:Y:S01]  /*35c0*/  UIADD3 UR16, UR8, 0x806, URZ ;  /* 0x0000080608107890 */ /* 0x000fe2000fffe03f */
[----:B------:R-:W-:Y:S02]  /*35d0*/  UMOV UR17, 0x40000040 ;  /* 0x4000004000117882 */ /* 0x000fe40000000000 */
[----:B------:R-:W-:Y:S01]  /*35e0*/  UMOV UR9, UR17 ;  /* 0x0000001100097c82 */ /* 0x000fe20008000000 */
        /* <DEDUP_REMOVED lines=27> */
[----:B------:R-:W-:-:S03]  /*37a0*/  UIADD3 UR5, UR8, 0xc06, URZ ;  /* 0x00000c0608057890 */ /* 0x000fc6000fffe03f */
[----:B------:R-:W-:Y:S01]  /*37b0*/  UMOV UR8, UR16 ;  /* 0x0000001000087c82 */ /* 0x000fe20008000000 */
[----:B------:R-:W-:Y:S02]  /*37c0*/  WARPGROUP.DEPBAR.LE gsb0, 0x0 ;  /* 0x00008000000079c5 */ /* 0x000fe40000010000 */
[----:B------:R-:W-:-:S06]  /*37d0*/  WARPGROUP.ARRIVE ;  /* 0x00000000000079c5 */ /* 0x000fcc0000000000 */
[----:B------:R-:W-:Y:S01]  /*37e0*/  IGMMA.64x16x32.S8.S8 R24, gdesc[UR40], R24, gsb0 ;  /* 0x00600000281879f1 */ /* 0x000fe20008041018 */
[----:B------:R-:W-:Y:S01]  /*37f0*/  UMOV UR42, UR18 ;  /* 0x00000012002a7c82 */ /* 0x000fe20008000000 */
[----:B------:R-:W-:Y:S01]  /*3800*/  UMOV UR43, UR19 ;  /* 0x00000013002b7c82 */ /* 0x000fe20008000000 */
[----:B------:R-:W-:Y:S01]  /*3810*/  UIADD3 UR18, UR6, 0x386, URZ ;  /* 0x0000038606127890 */ /* 0x000fe2000fffe03f */
        /* <DEDUP_REMOVED lines=96> */
[----:B------:R-:W-:Y:S05]  /*3e20*/  @!P1 BRA `(.L_x_18) ;  /* 0x0000002c009c9947 */ /* 0x000fea0003800000 */
[----:B------:R-:W-:Y:S02]  /*3e30*/  UIADD3 UR7, UR37, 0x1, URZ ;  /* 0x0000000125077890 */ /* 0x000fe4000fffe03f */
[----:B------:R-:W-:Y:S02]  /*3e40*/  IMAD.U32 R3, RZ, RZ, UR37 ;  /* 0x00000025ff037e24 */ /* 0x000fe4000f8e00ff */
[----:B------:R-:W-:-:S04]  /*3e50*/  UISETP.NE.AND UP0, UPT, UR7, 0x2, UPT ;  /* 0x000000020700788c */ /* 0x000fc8000bf05270 */
[----:B------:R-:W-:Y:S02]  /*3e60*/  USEL UR5, URZ, 0x1, UP0 ;  /* 0x000000013f057887 */ /* 0x000fe40008000000 */
[----:B------:R-:W-:Y:S02]  /*3e70*/  USEL UR7, UR7, URZ, UP0 ;  /* 0x0000003f07077287 */ /* 0x000fe40008000000 */
[----:B------:R-:W-:-:S06]  /*3e80*/  ULOP3.LUT UR5, UR36, UR5, URZ, 0x3c, !UPT ;  /* 0x0000000524057292 */ /* 0x000fcc000f8e3c3f */
[----:B------:R-:W-:-:S07]  /*3e90*/  IMAD.U32 R7, RZ, RZ, UR5 ;  /* 0x00000005ff077e24 */ /* 0x000fce000f8e00ff */
.L_x_25:
[----:B------:R-:W-:Y:S05]  /*3ea0*/  @!P0 BRA `(.L_x_19) ;  /* 0x0000000000048947 */ /* 0x000fea0003800000 */
[----:B------:R-:W-:Y:S01]  /*3eb0*/  BPT.TRAP 0x1 ;  /* 0x000000040000795c */ /* 0x000fe20000300000 */
.L_x_19:
[----:B------:R-:W3:Y:S01]  /*3ec0*/  S2UR UR6, SR_CgaCtaId ;  /* 0x00000000000679c3 */ /* 0x000ee20000008800 */
[----:B------:R-:W-:Y:S01]  /*3ed0*/  UMOV UR5, 0x400 ;  /* 0x0000040000057882 */ /* 0x000fe20000000000 */
[----:B01----:R-:W-:Y:S01]  /*3ee0*/  IMAD.U32 R5, RZ, RZ, UR7 ;  /* 0x00000007ff057e24 */ /* 0x003fe2000f8e00ff */
[----:B------:R-:W-:Y:S01]  /*3ef0*/  SHF.L.U32 R4, R7, 0x1f, RZ ;  /* 0x0000001f07047819 */ /* 0x000fe200000006ff */
[----:B---3--:R-:W-:-:S06]  /*3f00*/  ULEA UR5, UR6, UR5, 0x18 ;  /* 0x0000000506057291 */ /* 0x008fcc000f8ec03f */
[----:B------:R-:W-:-:S04]  /*3f10*/  IMAD.U32 R6, RZ, RZ, UR5 ;  /* 0x00000005ff067e24 */ /* 0x000fc8000f8e00ff */
[----:B------:R-:W-:-:S04]  /*3f20*/  IMAD R5, R5, 0x8, R6 ;  /* 0x0000000805057824 */ /* 0x000fc800078e0206 */
[----:B------:R0:W1:Y:S01]  /*3f30*/  SYNCS.PHASECHK.TRANS64.TRYWAIT P1, [R5+URZ], R4 ;  /* 0x00000004050075a7 */ /* 0x000062000802017f */
[----:B------:R-:W-:Y:S05]  /*3f40*/  @!P0 BRA `(.L_x_20) ;  /* 0x0000000000048947 */ /* 0x000fea0003800000 */
[----:B------:R-:W-:Y:S01]  /*3f50*/  BPT.TRAP 0x1 ;  /* 0x000000040000795c */ /* 0x000fe20000300000 */
.L_x_20:
[----:B-1----:R-:W-:Y:S05]  /*3f60*/  @P1 BRA `(.L_x_21) ;  /* 0x0000000000081947 */ /* 0x002fea0003800000 */
[----:B------:R-:W1:Y:S02]  /*3f70*/  SYNCS.PHASECHK.TRANS64.TRYWAIT P1, [R5+URZ], R4 ;  /* 0x00000004050075a7 */ /* 0x000e64000802017f */
[----:B-1----:R-:W-:Y:S05]  /*3f80*/  @!P1 BRA `(.L_x_22) ;  /* 0x000000a400649947 */ /* 0x002fea0003800000 */
.L_x_21:
[----:B------:R-:W-:Y:S01]  /*3f90*/  ULEA UR5, UR7, UR39, 0xc ;  /* 0x0000002707057291 */ /* 0x000fe2000f8e603f */
[----:B------:R-:W-:Y:S01]  /*3fa0*/  WARPGROUP.ARRIVE ;  /* 0x00000000000079c5 */ /* 0x000fe20000000000 */
[----:B------:R-:W-:Y:S01]  /*3fb0*/  UIMAD UR6, UR7, 0x700, UR4 ;  /* 0x00000700070678a4 */ /* 0x000fe2000f8e0204 */
[----:B------:R-:W-:Y:S01]  /*3fc0*/  UMOV UR9, 0x40000040 ;  /* 0x4000004000097882 */ /* 0x000fe20000000000 */
[----:B------:R-:W-:Y:S02]  /*3fd0*/  UMOV UR11, 0x40000040 ;  /* 0x40000040000b7882 */ /* 0x000fe40000000000 */
[----:B------:R-:W-:Y:S01]  /*3fe0*/  UIADD3 UR14, UR6, 0x80, URZ ;  /* 0x00000080060e7890 */ /* 0x000fe2000fffe03f */
[----:B------:R-:W-:Y:S02]  /*3ff0*/  UMOV UR8, UR5 ;  /* 0x0000000500087c82 */ /* 0x000fe40008000000 */
[----:B------:R-:W-:Y:S01]  /*4000*/  UMOV UR10, UR6 ;  /* 0x00000006000a7c82 */ /* 0x000fe20008000000 */
[----:B------:R-:W-:Y:S01]  /*4010*/  UMOV UR12, UR8 ;  /* 0x00000008000c7c82 */ /* 0x000fe20008000000 */
[----:B------:R-:W-:Y:S01]  /*4020*/  IGMMA.64x16x32.S8.S8 R128, gdesc[UR8], R128, gsb0 ;  /* 0x00600000088079f1 */ /* 0x000fe20008041080 */
[----:B------:R-:W-:Y:S01]  /*4030*/  UMOV UR13, UR9 ;  /* 0x00000009000d7c82 */ /* 0x000fe20008000000 */
[----:B------:R-:W-:Y:S01]  /*4040*/  UMOV UR15, 0x40000040 ;  /* 0x40000040000f7882 */ /* 0x000fe20000000000 */
[----:B------:R-:W-:Y:S01]  /*4050*/  UIADD3 UR18, UR6, 0x100, URZ ;  /* 0x0000010006127890 */ /* 0x000fe2000fffe03f */
[----:B------:R-:W-:Y:S01]  /*4060*/  UMOV UR16, UR8 ;  /* 0x0000000800107c82 */ /* 0x000fe20008000000 */
        /* <DEDUP_REMOVED lines=18> */
[----:B------:R-:W-:-:S02]  /*4190*/  UIADD3 UR8, UR5, 0x2, URZ ;  /* 0x0000000205087890 */ /* 0x000fc4000fffe03f */
[----:B------:R-:W-:Y:S01]  /*41a0*/  UIADD3 UR9, UR6, 0x2, URZ ;  /* 0x0000000206097890 */ /* 0x000fe2000fffe03f */
[----:B------:R-:W-:Y:S02]  /*41b0*/  WARPGROUP.DEPBAR.LE gsb0, 0x0 ;  /* 0x00008000000079c5 */ /* 0x000fe40000010000 */
[----:B------:R-:W-:-:S06]  /*41c0*/  WARPGROUP.ARRIVE ;  /* 0x00000000000079c5 */ /* 0x000fcc0000000000 */
[----:B------:R-:W-:Y:S01]  /*41d0*/  IGMMA.64x16x32.S8.S8 R112, gdesc[UR12], R112, gsb0 ;  /* 0x006000000c7079f1 */ /* 0x000fe20008041070 */
[----:B------:R-:W-:Y:S02]  /*41e0*/  UIADD3 UR12, UR5, 0x400, URZ ;  /* 0x00000400050c7890 */ /* 0x000fe4000fffe03f */
        /* <DEDUP_REMOVED lines=132> */
[----:B------:R-:W-:Y:S02]  /*4a30*/  UIADD3 UR20, UR5, 0x4, URZ ;  /* 0x0000000405147890 */ /* 0x000fe4000fffe03f */
[----:B------:R-:W-:Y:S01]  /*4a40*/  UIADD3 UR22, UR6, 0x184, URZ ;  /* 0x0000018406167890 */ /* 0x000fe2000fffe03f */
[----:B------:R-:W-:Y:S01]  /*4a50*/  UMOV UR23, 0x40000040 ;  /* 0x4000004000177882 */ /* 0x000fe20000000000 */
[----:B------:R-:W-:Y:S02]  /*4a60*/  WARPGROUP.DEPBAR.LE gsb0, 0x0 ;  /* 0x00008000000079c5 */ /* 0x000fe40000010000 */
[----:B------:R-:W-:-:S06]  /*4a70*/  WARPGROUP.ARRIVE ;  /* 0x00000000000079c5 */ /* 0x000fcc0000000000 */
[----:B------:R-:W-:Y:S01]  /*4a80*/  IGMMA.64x16x32.S8.S8 R88, gdesc[UR16], R88, gsb0 ;  /* 0x00600000105879f1 */ /* 0x000fe20008041058 */
[----:B------:R-:W-:Y:S02]  /*4a90*/  UIADD3 UR16, UR6, 0x4, URZ ;  /* 0x0000000406107890 */ /* 0x000fe4000fffe03f */
[----:B------:R-:W-:Y:S02]  /*4aa0*/  UIADD3 UR17, UR6, 0x84, URZ ;  /* 0x0000008406117890 */ /* 0x000fe4000fffe03f */
        /* <DEDUP_REMOVED lines=25> */
[----:B------:R-:W-:Y:S01]  /*4c40*/  UMOV UR17, UR9 ;  /* 0x0000000900117c82 */ /* 0x000fe20008000000 */
        /* <DEDUP_REMOVED lines=409> */
[----:B------:R-:W-:Y:S01]  /*65e0*/  UIADD3 UR5, UR5, 0xc06, URZ ;  /* 0x00000c0605057890 */ /* 0x000fe2000fffe03f */
        /* <DEDUP_REMOVED lines=88> */
[----:B------:R-:W-:Y:S01]  /*6b70*/  BPT.TRAP 0x1 ;  /* 0x000000040000795c */ /* 0x000fe20000300000 */
.L_x_23:
[----:B01----:R-:W-:Y:S01]  /*6b80*/  IMAD R4, R3, 0x8, R6 ;  /* 0x0000000803047824 */ /* 0x003fe200078e0206 */
[----:B------:R-:W-:-:S03]  /*6b90*/  ISETP.GT.U32.AND P1, PT, R19, 0x1, PT ;  /* 0x000000011300780c */ /* 0x000fc60003f24070 */
[----:B------:R-:W-:-:S05]  /*6ba0*/  VIADD R4, R4, 0x10 ;  /* 0x0000001004047836 */ /* 0x000fca0000000000 */
[----:B------:R-:W-:-:S04]  /*6bb0*/  PRMT R4, RZ, 0x654, R4 ;  /* 0x00000654ff047816 */ /* 0x000fc80000000004 */
[----:B------:R0:W-:Y:S01]  /*6bc0*/  SYNCS.ARRIVE.TRANS64.RED.A1T0 RZ, [R4+URZ], RZ ;  /* 0x000000ff04ff79a7 */ /* 0x0001e2000810043f */
[----:B------:R-:W-:Y:S05]  /*6bd0*/  @P1 BRA `(.L_x_24) ;  /* 0x0000000000041947 */ /* 0x000fea0003800000 */
[----:B------:R-:W-:Y:S01]  /*6be0*/  BPT.TRAP 0x1 ;  /* 0x000000040000795c */ /* 0x000fe20000300000 */
.L_x_24:
[----:B------:R-:W-:Y:S01]  /*6bf0*/  UIADD3 UR7, UR7, 0x1, URZ ;  /* 0x0000000107077890 */ /* 0x000fe2000fffe03f */
[C---:B------:R-:W-:Y:S01]  /*6c00*/  ISETP.GT.AND P2, PT, R0.reuse, 0x1, PT ;  /* 0x000000010000780c */ /* 0x040fe20003f44270 */
[----:B------:R-:W-:Y:S02]  /*6c10*/  VIADD R3, R3, 0x1 ;  /* 0x0000000103037836 */ /* 0x000fe40000000000 */
[----:B------:R-:W-:Y:S01]  /*6c20*/  UISETP.NE.AND UP0, UPT, UR7, 0x2, UPT ;  /* 0x000000020700788c */ /* 0x000fe2000bf05270 */
[----:B------:R-:W-:Y:S02]  /*6c30*/  VIADD R0, R0, 0xffffffff ;  /* 0xffffffff00007836 */ /* 0x000fe40000000000 */
[C---:B------:R-:W-:Y:S01]  /*6c40*/  ISETP.NE.AND P1, PT, R3.reuse, 0x2, PT ;  /* 0x000000020300780c */ /* 0x040fe20003f25270 */
[----:B------:R-:W-:Y:S02]  /*6c50*/  USEL UR5, URZ, 0x1, UP0 ;  /* 0x000000013f057887 */ /* 0x000fe40008000000 */
[----:B------:R-:W-:Y:S01]  /*6c60*/  USEL UR7, UR7, URZ, UP0 ;  /* 0x0000003f07077287 */ /* 0x000fe20008000000 */
[----:B------:R-:W-:-:S03]  /*6c70*/  SEL R3, R3, RZ, P1 ;  /* 0x000000ff03037207 */ /* 0x000fc60000800000 */
[----:B------:R-:W-:Y:S01]  /*6c80*/  LOP3.LUT R7, R7, UR5, RZ, 0x3c, !PT ;  /* 0x0000000507077c12 */ /* 0x000fe2000f8e3cff */
[----:B------:R-:W-:Y:S07]  /*6c90*/  @P2 BRA `(.L_x_25) ;  /* 0xffffffd000802947 */ /* 0x000fee000383ffff */
.L_x_18:
[----:B------:R-:W3:Y:S02]  /*6ca0*/  LDC R0, c[0x0][0x28c] ;  /* 0x0000a300ff007b82 */ /* 0x000ee40000000800 */
[----:B---3--:R-:W-:-:S13]  /*6cb0*/  ISETP.GE.AND P1, PT, R0, 0x1, PT ;  /* 0x000000010000780c */ /* 0x008fda0003f26270 */
[----:B------:R-:W-:Y:S05]  /*6cc0*/  @!P1 BRA `(.L_x_26) ;  /* 0x0000000000389947 */ /* 0x000fea0003800000 */
[----:B------:R-:W-:Y:S05]  /*6cd0*/  @!P0 BRA `(.L_x_27) ;  /* 0x0000000000048947 */ /* 0x000fea0003800000 */
[----:B------:R-:W-:Y:S01]  /*6ce0*/  BPT.TRAP 0x1 ;  /* 0x000000040000795c */ /* 0x000fe20000300000 */
.L_x_27:
[----:B------:R-:W-:Y:S01]  /*6cf0*/  UISETP.LT.AND UP0, UPT, UR38, 0x1, UPT ;  /* 0x000000012600788c */ /* 0x000fe2000bf01270 */
[----:B------:R-:W-:-:S03]  /*6d00*/  ISETP.GT.U32.AND P0, PT, R19, 0x1, PT ;  /* 0x000000011300780c */ /* 0x000fc60003f04070 */
[----:B------:R-:W-:-:S04]  /*6d10*/  USEL UR4, UR38, 0x1, UP0 ;  /* 0x0000000126047887 */ /* 0x000fc80008000000 */
[----:B------:R-:W-:-:S04]  /*6d20*/  UIADD3 UR4, UR37, UR38, -UR4 ;  /* 0x0000002625047290 */ /* 0x000fc8000fffe804 */
[----:B------:R-:W-:-:S04]  /*6d30*/  USHF.L.U32 UR4, UR4, 0x3, URZ ;  /* 0x0000000304047899 */ /* 0x000fc8000800063f */
[----:B------:R-:W-:-:S06]  /*6d40*/  ULOP3.LUT UR4, UR4, 0x8, URZ, 0xc0, !UPT ;  /* 0x0000000804047892 */ /* 0x000fcc000f8ec03f */
[----:B------:R-:W-:-:S05]  /*6d50*/  IMAD.U32 R3, RZ, RZ, UR4 ;  /* 0x00000004ff037e24 */ /* 0x000fca000f8e00ff */
[----:B------:R-:W-:-:S04]  /*6d60*/  IADD3 R0, R6, 0x10, R3 ;  /* 0x0000001006007810 */ /* 0x000fc80007ffe003 */
[----:B------:R-:W-:-:S04]  /*6d70*/  PRMT R0, RZ, 0x654, R0 ;  /* 0x00000654ff007816 */ /* 0x000fc80000000000 */
[----:B------:R3:W-:Y:S01]  /*6d80*/  SYNCS.ARRIVE.TRANS64.RED.A1T0 RZ, [R0+URZ], RZ ;  /* 0x000000ff00ff79a7 */ /* 0x0007e2000810043f */
[----:B------:R-:W-:Y:S05]  /*6d90*/  @P0 BRA `(.L_x_26) ;  /* 0x0000000000040947 */ /* 0x000fea0003800000 */
[----:B------:R-:W-:Y:S01]  /*6da0*/  BPT.TRAP 0x1 ;  /* 0x000000040000795c */ /* 0x000fe20000300000 */
.L_x_26:
[----:B------:R-:W4:Y:S01]  /*6db0*/  LDC R9, c[0x0][0x288] ;  /* 0x0000a200ff097b82 */ /* 0x000f220000000800 */
[--C-:B---3--:R-:W-:Y:S01]  /*6dc0*/  SHF.R.U32.HI R0, RZ, 0x7, R18.reuse ;  /* 0x00000007ff007819 */ /* 0x108fe20000011612 */
[----:B------:R-:W-:Y:S01]  /*6dd0*/  UIADD3 UR37, UR38, UR37, URZ ;  /* 0x0000002526257290 */ /* 0x000fe2000fffe03f */
[----:B01----:R-:W-:Y:S01]  /*6de0*/  LOP3.LUT R4, R18, 0x60, RZ, 0xc0, !PT ;  /* 0x0000006012047812 */ /* 0x003fe200078ec0ff */
[----:B------:R-:W-:Y:S01]  /*6df0*/  IMAD R7, R136, 0x70, RZ ;  /* 0x0000007088077824 */ /* 0x000fe200078e02ff */
[----:B------:R-:W-:Y:S01]  /*6e00*/  LOP3.LUT R0, R0, 0x1, RZ, 0xc0, !PT ;  /* 0x0000000100007812 */ /* 0x000fe200078ec0ff */
[----:B------:R-:W-:Y:S01]  /*6e10*/  USHF.R.U32.HI UR4, URZ, 0x1, UR37 ;  /* 0x000000013f047899 */ /* 0x000fe20008011625 */
[----:B------:R-:W-:Y:S01]  /*6e20*/  SHF.R.U32.HI R3, RZ, 0x2, R18 ;  /* 0x00000002ff037819 */ /* 0x000fe20000011612 */
[----:B------:R-:W-:Y:S01]  /*6e30*/  IMAD.SHL.U32 R146, R18, 0x2, RZ ;  /* 0x0000000212927824 */ /* 0x000fe200078e00ff */
[----:B------:R-:W-:Y:S01]  /*6e40*/  SHF.R.U32.HI R6, RZ, 0x1, R4 ;  /* 0x00000001ff067819 */ /* 0x000fe20000011604 */
[----:B------:R-:W-:Y:S01]  /*6e50*/  IMAD.SHL.U32 R4, R0, 0x40, RZ ;  /* 0x0000004000047824 */ /* 0x000fe200078e00ff */
[----:B------:R-:W-:Y:S01]  /*6e60*/  LOP3.LUT R3, R3, 0x7, RZ, 0xc0, !PT ;  /* 0x0000000703037812 */ /* 0x000fe200078ec0ff */
[----:B------:R-:W-:Y:S01]  /*6e70*/  ULOP3.LUT UR4, UR4, 0x1, URZ, 0xc0, !UPT ;  /* 0x0000000104047892 */ /* 0x000fe2000f8ec03f */
[----:B------:R-:W-:Y:S01]  /*6e80*/  SHF.R.S32.HI R12, RZ, 0x1f, R22 ;  /* 0x0000001fff0c7819 */ /* 0x000fe20000011416 */
[----:B------:R-:W-:Y:S01]  /*6e90*/  ULDC UR8, c[0x0][0x284] ;  /* 0x0000a10000087ab9 */ /* 0x000fe20000000800 */
[--C-:B------:R-:W-:Y:S01]  /*6ea0*/  IADD3 R5, RZ, -R6, -R3.reuse ;  /* 0x80000006ff057210 */ /* 0x100fe20007ffe803 */
[----:B------:R-:W-:Y:S01]  /*6eb0*/  UISETP.GT.U32.AND UP1, UPT, UR37, 0x1, UPT ;  /* 0x000000012500788c */ /* 0x000fe2000bf24070 */
[----:B------:R-:W-:Y:S01]  /*6ec0*/  LOP3.LUT R3, R4, 0x40, R3, 0xe2, !PT ;  /* 0x0000004004037812 */ /* 0x000fe200078ee203 */
[----:B------:R-:W-:Y:S01]  /*6ed0*/  UISETP.NE.U32.AND UP0, UPT, UR4, 0x1, UPT ;  /* 0x000000010400788c */ /* 0x000fe2000bf05070 */
[----:B------:R-:W-:Y:S01]  /*6ee0*/  LOP3.LUT R4, R18, 0x3, RZ, 0xc0, !PT ;  /* 0x0000000312047812 */ /* 0x000fe200078ec0ff */
[----:B------:R-:W-:Y:S01]  /*6ef0*/  ULDC.64 UR6, c[0x0][0x5d0] ;  /* 0x0001740000067ab9 */ /* 0x000fe20000000a00 */
[C---:B------:R-:W-:Y:S01]  /*6f00*/  LOP3.LUT R146, R7.reuse, 0x6, R146, 0xf8, !PT ;  /* 0x0000000607927812 */ /* 0x040fe200078ef892 */
[----:B------:R-:W-:Y:S01]  /*6f10*/  UISETP.LT.U32.AND UP1, UPT, UR38, 0x2, UP1 ;  /* 0x000000022600788c */ /* 0x000fe20008f21070 */
[----:B------:R-:W-:Y:S01]  /*6f20*/  IMAD R0, R0, -0x40, R5 ;  /* 0xffffffc000007824 */ /* 0x000fe200078e0205 */
[----:B----4-:R-:W-:Y:S01]  /*6f30*/  ISETP.GE.AND P0, PT, R7, R9, PT ;  /* 0x000000090700720c */ /* 0x010fe20003f06270 */
[----:B------:R-:W-:Y:S01]  /*6f40*/  IMAD R8, R4, -0x2, R9 ;  /* 0xfffffffe04087824 */ /* 0x000fe200078e0209 */
[----:B------:R-:W-:Y:S01]  /*6f50*/  UISETP.GT.U32.AND UP0, UPT, UR38, 0x1, !UP0 ;  /* 0x000000012600788c */ /* 0x000fe2000c704070 */
[C---:B------:R-:W-:Y:S01]  /*6f60*/  IMAD.SHL.U32 R9, R137.reuse, 0x100, RZ ;  /* 0x0000010089097824 */ /* 0x040fe200078e00ff */
[----:B------:R-:W-:Y:S01]  /*6f70*/  SHF.R.S32.HI R147, RZ, 0x1f, R146 ;  /* 0x0000001fff937819 */ /* 0x000fe20000011492 */
[----:B------:R-:W-:Y:S01]  /*6f80*/  IMAD R5, R12, UR6, RZ ;  /* 0x000000060c057c24 */ /* 0x000fe2000f8e02ff */
[----:B------:R-:W-:Y:S01]  /*6f90*/  USEL UR5, URZ, 0x1, !UP1 ;  /* 0x000000013f057887 */ /* 0x000fe2000c800000 */
[----:B------:R-:W-:Y:S01]  /*6fa0*/  IMAD.WIDE R20, R137, 0x100, RZ ;  /* 0x0000010089147825 */ /* 0x000fe200078e02ff */
[----:B------:R-:W-:Y:S01]  /*6fb0*/  ISETP.GE.OR P0, PT, R9, UR8, P0 ;  /* 0x0000000809007c0c */ /* 0x000fe20008706670 */
[----:B------:R-:W-:-:S02]  /*6fc0*/  USEL UR4, URZ, 0x1, !UP0 ;  /* 0x000000013f047887 */ /* 0x000fc4000c000000 */
[----:B------:R-:W-:Y:S01]  /*6fd0*/  IMAD R11, R22, UR7, R5 ;  /* 0x00000007160b7c24 */ /* 0x000fe2000f8e0205 */
[----:B------:R-:W-:Y:S01]  /*6fe0*/  LOP3.LUT R155, R20, R3, R6, 0xfe, !PT ;  /* 0x00000003149b7212 */ /* 0x000fe200078efe06 */
[----:B------:R-:W-:Y:S01]  /*6ff0*/  IMAD.WIDE.U32 R4, R22, UR6, R146 ;  /* 0x0000000616047c25 */ /* 0x000fe2000f8e0092 */
[----:B------:R-:W-:Y:S01]  /*7000*/  ULOP3.LUT UR37, UR37, 0x1, URZ, 0xc0, !UPT ;  /* 0x0000000125257892 */ /* 0x000fe2000f8ec03f */
[----:B------:R-:W-:Y:S01]  /*7010*/  IADD3 R3, -R9, UR8, R0 ;  /* 0x0000000809037c10 */ /* 0x000fe2000fffe100 */
[----:B------:R-:W-:Y:S01]  /*7020*/  ULOP3.LUT UR36, UR4, UR36, UR5, 0x96, !UPT ;  /* 0x0000002404247292 */ /* 0x000fe2000f8e9605 */
[----:B------:R-:W-:Y:S02]  /*7030*/  IMAD.IADD R5, R5, 0x1, R11 ;  /* 0x0000000105057824 */ /* 0x000fe400078e020b */
[----:B------:R-:W-:Y:S02]  /*7040*/  IMAD.IADD R0, R8, 0x1, -R7 ;  /* 0x0000000108007824 */ /* 0x000fe400078e0a07 */
[----:B------:R-:W-:Y:S01]  /*7050*/  IMAD.MOV.U32 R137, RZ, RZ, -0x1 ;  /* 0xffffffffff897424 */ /* 0x000fe200078e00ff */
[----:B------:R-:W-:Y:S06]  /*7060*/  @P0 BRA `(.L_x_28) ;  /* 0x0000005400f80947 */ /* 0x000fec0003800000 */
[----:B------:R-:W0:Y:S01]  /*7070*/  LDC.64 R10, c[0x0][0x5c8] ;  /* 0x00017200ff0a7b82 */ /* 0x000e220000000a00 */
[----:B------:R-:W-:Y:S01]  /*7080*/  ULDC.64 UR4, c[0x0][0x5c0] ;  /* 0x0001700000047ab9 */ /* 0x000fe20000000a00 */
[----:B------:R-:W-:Y:S01]  /*7090*/  BSSY B0, `(.L_x_28) ;  /* 0x000057b000007945 */ /* 0x000fe20003800000 */
[-C--:B0-----:R-:W-:Y:S01]  /*70a0*/  IMAD R6, R21, R10.reuse, RZ ;  /* 0x0000000a15067224 */ /* 0x081fe200078e02ff */
[----:B------:R-:W-:Y:S01]  /*70b0*/  SHF.L.U64.HI R13, R10, 0x3, R11 ;  /* 0x000000030a0d7819 */ /* 0x000fe2000001020b */
[----:B------:R-:W-:-:S04]  /*70c0*/  IMAD.WIDE.U32 R4, R155, R10, R4 ;  /* 0x0000000a9b047225 */ /* 0x000fc800078e0004 */
[----:B------:R-:W-:Y:S01]  /*70d0*/  IMAD R7, R155, R11, R6 ;  /* 0x0000000b9b077224 */ /* 0x000fe200078e0206 */
[----:B------:R-:W-:Y:S01]  /*70e0*/  IADD3 R4, P0, R4, UR4, RZ ;  /* 0x0000000404047c10 */ /* 0x000fe2000ff1e0ff */
[----:B------:R-:W-:Y:S02]  /*70f0*/  IMAD.SHL.U32 R9, R10, 0x8, RZ ;  /* 0x000000080a097824 */ /* 0x000fe400078e00ff */
[----:B------:R-:W-:Y:S02]  /*7100*/  IMAD.IADD R7, R5, 0x1, R7 ;  /* 0x0000000105077824 */ /* 0x000fe400078e0207 */
[----:B------:R-:W-:Y:S01]  /*7110*/  IMAD R15, R11, 0x78, RZ ;  /* 0x000000780b0f7824 */ /* 0x000fe200078e02ff */
[----:B------:R-:W-:Y:S02]  /*7120*/  IADD3 R6, P1, R9, R4, RZ ;  /* 0x0000000409067210 */ /* 0x000fe40007f3e0ff */
[----:B------:R-:W-:Y:S02]  /*7130*/  IADD3.X R5, R7, UR5, RZ, P0, !PT ;  /* 0x0000000507057c10 */ /* 0x000fe400087fe4ff */
[----:B-----5:R-:W-:-:S03]  /*7140*/  ISETP.NE.AND P0, PT, R138, RZ, PT ;  /* 0x000000ff8a00720c */ /* 0x020fc60003f05270 */
[----:B------:R-:W-:Y:S02]  /*7150*/  IMAD.X R7, R13, 0x1, R5, P1 ;  /* 0x000000010d077824 */ /* 0x000fe400008e0605 */
[----:B------:R-:W-:-:S04]  /*7160*/  IMAD.WIDE.U32 R10, R10, 0x78, R6 ;  /* 0x000000780a0a7825 */ /* 0x000fc800078e0006 */
[----:B------:R-:W-:Y:S01]  /*7170*/  IMAD.IADD R11, R11, 0x1, R15 ;  /* 0x000000010b0b7824 */ /* 0x000fe200078e020f */
[----:B------:R-:W-:-:S05]  /*7180*/  IADD3 R8, P1, R9, R10, RZ ;  /* 0x0000000a09087210 */ /* 0x000fca0007f3e0ff */
[----:B------:R-:W-:Y:S01]  /*7190*/  IMAD.X R9, R13, 0x1, R11, P1 ;  /* 0x000000010d097824 */ /* 0x000fe200008e060b */
[----:B------:R-:W-:Y:S07]  /*71a0*/  @!P0 BRA `(.L_x_29) ;  /* 0x0000004000548947 */ /* 0x000fee0003800000 */
[----:B------:R-:W0:Y:S01]  /*71b0*/  LDC.64 R142, c[0x0][0x5b0] ;  /* 0x00016c00ff8e7b82 */ /* 0x000e220000000a00 */
[----:B------:R-:W-:Y:S01]  /*71c0*/  ULDC.64 UR4, c[0x0][0x5b8] ;  /* 0x00016e0000047ab9 */ /* 0x000fe20000000a00 */
[----:B------:R-:W-:Y:S01]  /*71d0*/  ISETP.GE.AND P3, PT, R3, 0x1, PT ;  /* 0x000000010300780c */ /* 0x000fe20003f66270 */
[----:B------:R-:W-:Y:S01]  /*71e0*/  IMAD R13, R12, UR4, RZ ;  /* 0x000000040c0d7c24 */ /* 0x000fe2000f8e02ff */
[----:B------:R-:W-:Y:S01]  /*71f0*/  BSSY B1, `(.L_x_30) ;  /* 0x000000e000017945 */ /* 0x000fe20003800000 */
[----:B------:R-:W-:Y:S01]  /*7200*/  IMAD.WIDE.U32 R146, R22, UR4, R146 ;  /* 0x0000000416927c25 */ /* 0x000fe2000f8e0092 */
[----:B------:R-:W-:Y:S02]  /*7210*/  ISETP.LT.OR P1, PT, R0, 0x1, !P3 ;  /* 0x000000010000780c */ /* 0x000fe40005f21670 */
[----:B------:R-:W1:Y:S01]  /*7220*/  LDC.64 R140, c[0x0][0x5a8] ;  /* 0x00016a00ff8c7b82 */ /* 0x000e620000000a00 */
[----:B------:R-:W-:Y:S02]  /*7230*/  IMAD R13, R22, UR5, R13 ;  /* 0x00000005160d7c24 */ /* 0x000fe4000f8e020d */
[----:B------:R-:W-:-:S02]  /*7240*/  IMAD.MOV.U32 R144, RZ, RZ, R146 ;  /* 0x000000ffff907224 */ /* 0x000fc400078e0092 */
[----:B------:R-:W-:Y:S02]  /*7250*/  IMAD.IADD R145, R147, 0x1, R13 ;  /* 0x0000000193917824 */ /* 0x000fe400078e020d */
[-C--:B0-----:R-:W-:Y:S02]  /*7260*/  IMAD R14, R21, R142.reuse, RZ ;  /* 0x0000008e150e7224 */ /* 0x081fe400078e02ff */
[----:B------:R-:W-:-:S04]  /*7270*/  IMAD.WIDE.U32 R12, R155, R142, R144 ;  /* 0x0000008e9b0c7225 */ /* 0x000fc800078e0090 */
[----:B------:R-:W-:Y:S01]  /*7280*/  IMAD R153, R155, R143, R14 ;  /* 0x0000008f9b997224 */ /* 0x000fe200078e020e */
[----:B-1----:R-:W-:-:S04]  /*7290*/  IADD3 R12, P0, R12, R140, RZ ;  /* 0x0000008c0c0c7210 */ /* 0x002fc80007f1e0ff */
[----:B------:R-:W-:Y:S01]  /*72a0*/  IADD3.X R13, R141, R13, R153, P0, !PT ;  /* 0x0000000d8d0d7210 */ /* 0x000fe200007fe499 */
[----:B------:R-:W-:Y:S08]  /*72b0*/  @P1 BRA `(.L_x_31) ;  /* 0x0000000000041947 */ /* 0x000ff00003800000 */
[----:B--2---:R0:W5:Y:S02]  /*72c0*/  LDG.E.U8 R139, desc[UR44][R12.64] ;  /* 0x0000002c0c8b7981 */ /* 0x004164000c1e1100 */
.L_x_31:
[----:B------:R-:W-:Y:S05]  /*72d0*/  BSYNC B1 ;  /* 0x0000000000017941 */ /* 0x000fea0003800000 */
.L_x_30:
[----:B-----5:R-:W-:Y:S01]  /*72e0*/  LOP3.LUT R14, R139, 0xffff, RZ, 0xc0, !PT ;  /* 0x0000ffff8b0e7812 */ /* 0x020fe200078ec0ff */
[----:B------:R-:W-:Y:S01]  /*72f0*/  IMAD.SHL.U32 R148, R142, 0x8, RZ ;  /* 0x000000088e947824 */ /* 0x000fe200078e00ff */
[----:B------:R-:W-:Y:S01]  /*7300*/  ISETP.LT.OR P4, PT, R0, 0x2, !P3 ;  /* 0x000000020000780c */ /* 0x000fe20005f81670 */
[----:B------:R-:W-:Y:S01]  /*7310*/  BSSY B1, `(.L_x_32) ;  /* 0x000000b000017945 */ /* 0x000fe20003800000 */
[----:B------:R-:W-:Y:S02]  /*7320*/  PRMT R15, R14, 0x8880, RZ ;  /* 0x000088800e0f7816 */ /* 0x000fe400000000ff */
[----:B------:R-:W-:-:S03]  /*7330*/  SHF.L.U64.HI R149, R142, 0x3, R143 ;  /* 0x000000038e957819 */ /* 0x000fc6000001028f */
[----:B------:R-:W-:Y:S02]  /*7340*/  IMAD R22, R15, R138, RZ ;  /* 0x0000008a0f167224 */ /* 0x000fe400078e02ff */
[----:B------:R-:W-:-:S04]  /*7350*/  IMAD.WIDE.U32 R14, R155, R142, R148 ;  /* 0x0000008e9b0e7225 */ /* 0x000fc800078e0094 */
[----:B------:R-:W-:-:S05]  /*7360*/  @!P1 IMAD R151, R128, R23, R22 ;  /* 0x0000001780979224 */ /* 0x000fca00078e0216 */
[----:B------:R1:W-:Y:S01]  /*7370*/  @!P1 STG.E.U8 desc[UR44][R4.64], R151 ;  /* 0x0000009704009986 */ /* 0x0003e2000c10112c */
[----:B------:R-:W-:Y:S05]  /*7380*/  @P4 BRA `(.L_x_33) ;  /* 0x00000000000c4947 */ /* 0x000fea0003800000 */
[----:B--2---:R-:W1:Y:S02]  /*7390*/  LDG.E.U8 R139, desc[UR44][R12.64+0x1] ;  /* 0x0000012c0c8b7981 */ /* 0x004e64000c1e1100 */
[----:B-1----:R-:W-:-:S05]  /*73a0*/  PRMT R151, R139, 0x8880, RZ ;  /* 0x000088808b977816 */ /* 0x002fca00000000ff */
[----:B------:R-:W-:-:S07]  /*73b0*/  IMAD R22, R151, R138, RZ ;  /* 0x0000008a97167224 */ /* 0x000fce00078e02ff */
.L_x_33:
[----:B------:R-:W-:Y:S05]  /*73c0*/  BSYNC B1 ;  /* 0x0000000000017941 */ /* 0x000fea0003800000 */
.L_x_32:
[----:B------:R-:W-:Y:S01]  /*73d0*/  @!P4 IMAD R129, R129, R23, R22 ;  /* 0x000000178181c224 */ /* 0x000fe200078e0216 */
[----:B------:R-:W-:Y:S01]  /*73e0*/  ISETP.GE.AND P0, PT, R3, 0x9, PT ;  /* 0x000000090300780c */ /* 0x000fe20003f06270 */
[----:B------:R-:W-:Y:S01]  /*73f0*/  IMAD.IADD R15, R153, 0x1, R15 ;  /* 0x00000001990f7824 */ /* 0x000fe200078e020f */
[----:B------:R-:W-:Y:S01]  /*7400*/  IADD3 R14, P1, P2, R146, R140, R14 ;  /* 0x0000008c920e7210 */ /* 0x000fe20007a3e00e */
[----:B------:R-:W-:Y:S01]  /*7410*/  BSSY B1, `(.L_x_34) ;  /* 0x000000b000017945 */ /* 0x000fe20003800000 */
[----:B------:R3:W-:Y:S01]  /*7420*/  @!P4 STG.E.U8 desc[UR44][R4.64+0x1], R129 ;  /* 0x000001810400c986 */ /* 0x0007e2000c10112c */
[----:B------:R-:W-:Y:S02]  /*7430*/  ISETP.LT.OR P4, PT, R0, 0x1, !P0 ;  /* 0x000000010000780c */ /* 0x000fe40004781670 */
[----:B------:R-:W-:Y:S02]  /*7440*/  IADD3.X R15, R145, R141, R15, P1, P2 ;  /* 0x0000008d910f7210 */ /* 0x000fe40000fe440f */
[----:B------:R-:W-:-:S02]  /*7450*/  IADD3 R155, P5, R155, 0x80, RZ ;  /* 0x000000809b9b7810 */ /* 0x000fc40007fbe0ff */
[C---:B------:R-:W-:Y:S02]  /*7460*/  ISETP.LT.OR P1, PT, R0.reuse, 0x2, !P0 ;  /* 0x000000020000780c */ /* 0x040fe40004721670 */
[----:B------:R-:W-:-:S05]  /*7470*/  ISETP.LT.OR P2, PT, R0, 0x9, !P3 ;  /* 0x000000090000780c */ /* 0x000fca0005f41670 */
[----:B---3--:R-:W-:Y:S08]  /*7480*/  @P4 BRA `(.L_x_35) ;  /* 0x00000000000c4947 */ /* 0x008ff00003800000 */
[----:B--2---:R-:W2:Y:S02]  /*7490*/  LDG.E.U8 R139, desc[UR44][R14.64] ;  /* 0x0000002c0e8b7981 */ /* 0x004ea4000c1e1100 */
[----:B--2---:R-:W-:-:S05]  /*74a0*/  PRMT R129, R139, 0x8880, RZ ;  /* 0x000088808b817816 */ /* 0x004fca00000000ff */
[----:B------:R-:W-:-:S07]  /*74b0*/  IMAD R22, R129, R138, RZ ;  /* 0x0000008a81167224 */ /* 0x000fce00078e02ff */
.L_x_35:
[----:B------:R-:W-:Y:S05]  /*74c0*/  BSYNC B1 ;  /* 0x0000000000017941 */ /* 0x000fea0003800000 */
.L_x_34:
[----:B------:R-:W-:Y:S01]  /*74d0*/  @!P4 IMAD R129, R130, R23, R22 ;  /* 0x000000178281c224 */ /* 0x000fe200078e0216 */
[----:B------:R-:W-:Y:S04]  /*74e0*/  BSSY B1, `(.L_x_36) ;  /* 0x0000006000017945 */ /* 0x000fe80003800000 */
[----:B------:R3:W-:Y:S01]  /*74f0*/  @!P4 STG.E.U8 desc[UR44][R6.64], R129 ;  /* 0x000000810600c986 */ /* 0x0007e2000c10112c */
[----:B------:R-:W-:Y:S05]  /*7500*/  @P1 BRA `(.L_x_37) ;  /* 0x00000000000c1947 */ /* 0x000fea0003800000 */
[----:B--2---:R-:W3:Y:S02]  /*7510*/  LDG.E.U8 R139, desc[UR44][R14.64+0x1] ;  /* 0x0000012c0e8b7981 */ /* 0x004ee4000c1e1100 */
[----:B---3--:R-:W-:-:S05]  /*7520*/  PRMT R129, R139, 0x8880, RZ ;  /* 0x000088808b817816 */ /* 0x008fca00000000ff */
[----:B------:R-:W-:-:S07]  /*7530*/  IMAD R22, R129, R138, RZ ;  /* 0x0000008a81167224 */ /* 0x000fce00078e02ff */
.L_x_37:
[----:B------:R-:W-:Y:S05]  /*7540*/  BSYNC B1 ;  /* 0x0000000000017941 */ /* 0x000fea0003800000 */
.L_x_36:
[----:B------:R-:W-:Y:S01]  /*7550*/  @!P1 IMAD R131, R131, R23, R22 ;  /* 0x0000001783839224 */ /* 0x000fe200078e0216 */
[----:B------:R-:W-:Y:S04]  /*7560*/  BSSY B1, `(.L_x_38) ;  /* 0x0000006000017945 */ /* 0x000fe80003800000 */
[----:B------:R4:W-:Y:S01]  /*7570*/  @!P1 STG.E.U8 desc[UR44][R6.64+0x1], R131 ;  /* 0x0000018306009986 */ /* 0x0009e2000c10112c */
[----:B------:R-:W-:Y:S05]  /*7580*/  @P2 BRA `(.L_x_39) ;  /* 0x00000000000c2947 */ /* 0x000fea0003800000 */
[----:B--2---:R-:W3:Y:S02]  /*7590*/  LDG.E.U8 R139, desc[UR44][R12.64+0x8] ;  /* 0x0000082c0c8b7981 */ /* 0x004ee4000c1e1100 */
[----:B---3--:R-:W-:-:S05]  /*75a0*/  PRMT R129, R139, 0x8880, RZ ;  /* 0x000088808b817816 */ /* 0x008fca00000000ff */
[----:B------:R-:W-:-:S07]  /*75b0*/  IMAD R22, R129, R138, RZ ;  /* 0x0000008a81167224 */ /* 0x000fce00078e02ff */
.L_x_39:
[----:B------:R-:W-:Y:S05]  /*75c0*/  BSYNC B1 ;  /* 0x0000000000017941 */ /* 0x000fea0003800000 */
.L_x_38:
[----:B------:R-:W-:Y:S01]  /*75d0*/  ISETP.LT.OR P1, PT, R0, 0xa, !P3 ;  /* 0x0000000a0000780c */ /* 0x000fe20005f21670 */
[----:B----4-:R-:W-:Y:S01]  /*75e0*/  @!P2 IMAD R131, R132, R23, R22 ;  /* 0x000000178483a224 */ /* 0x010fe200078e0216 */
[----:B------:R-:W-:Y:S01]  /*75f0*/  BSSY B1, `(.L_x_40) ;  /* 0x000000b000017945 */ /* 0x000fe20003800000 */
[----:B---3--:R-:W-:-:S03]  /*7600*/  IMAD.WIDE.U32 R128, R155, R142, R144 ;  /* 0x0000008e9b807225 */ /* 0x008fc600078e0090 */
[----:B------:R3:W-:Y:S01]  /*7610*/  @!P2 STG.E.U8 desc[UR44][R4.64+0x8], R131 ;  /* 0x000008830400a986 */ /* 0x0007e2000c10112c */
[----:B------:R-:W-:Y:S01]  /*7620*/  IMAD.X R21, RZ, RZ, R21, P5 ;  /* 0x000000ffff157224 */ /* 0x000fe200028e0615 */
[C---:B------:R-:W-:Y:S02]  /*7630*/  ISETP.LT.OR P5, PT, R0.reuse, 0x9, !P0 ;  /* 0x000000090000780c */ /* 0x040fe400047a1670 */
[----:B------:R-:W-:Y:S02]  /*7640*/  ISETP.LT.OR P2, PT, R0, 0xa, !P0 ;  /* 0x0000000a0000780c */ /* 0x000fe40004741670 */
[----:B------:R-:W-:Y:S01]  /*7650*/  IADD3 R20, P4, R128, R140, RZ ;  /* 0x0000008c80147210 */ /* 0x000fe20007f9e0ff */
[----:B------:R-:W-:-:S12]  /*7660*/  @P1 BRA `(.L_x_41) ;  /* 0x00000000000c1947 */ /* 0x000fd80003800000 */
[----:B--2---:R-:W3:Y:S02]  /*7670*/  LDG.E.U8 R139, desc[UR44][R12.64+0x9] ;  /* 0x0000092c0c8b7981 */ /* 0x004ee4000c1e1100 */
[----:B---3--:R-:W-:-:S05]  /*7680*/  PRMT R131, R139, 0x8880, RZ ;  /* 0x000088808b837816 */ /* 0x008fca00000000ff */
[----:B------:R-:W-:-:S07]  /*7690*/  IMAD R22, R131, R138, RZ ;  /* 0x0000008a83167224 */ /* 0x000fce00078e02ff */
.L_x_41:
[----:B------:R-:W-:Y:S05]  /*76a0*/  BSYNC B1 ;  /* 0x0000000000017941 */ /* 0x000fea0003800000 */
.L_x_40:
[----:B------:R-:W-:Y:S01]  /*76b0*/  @!P1 IMAD R133, R133, R23, R22 ;  /* 0x0000001785859224 */ /* 0x000fe200078e0216 */
[----:B------:R-:W-:Y:S01]  /*76c0*/  BSSY B1, `(.L_x_42) ;  /* 0x0000007000017945 */ /* 0x000fe20003800000 */
[----:B------:R-:W-:-:S03]  /*76d0*/  IMAD R130, R21, R142, RZ ;  /* 0x0000008e15827224 */ /* 0x000fc600078e02ff */
[----:B------:R4:W-:Y:S01]  /*76e0*/  @!P1 STG.E.U8 desc[UR44][R4.64+0x9], R133 ;  /* 0x0000098504009986 */ /* 0x0009e2000c10112c */
[----:B------:R-:W-:Y:S05]  /*76f0*/  @P5 BRA `(.L_x_43) ;  /* 0x00000000000c5947 */ /* 0x000fea0003800000 */
[----:B--2---:R-:W3:Y:S02]  /*7700*/  LDG.E.U8 R139, desc[UR44][R14.64+0x8] ;  /* 0x0000082c0e8b7981 */ /* 0x004ee4000c1e1100 */
[----:B---3--:R-:W-:-:S05]  /*7710*/  PRMT R131, R139, 0x8880, RZ ;  /* 0x000088808b837816 */ /* 0x008fca00000000ff */
[----:B------:R-:W-:-:S07]  /*7720*/  IMAD R22, R131, R138, RZ ;  /* 0x0000008a83167224 */ /* 0x000fce00078e02ff */
.L_x_43:
[----:B------:R-:W-:Y:S05]  /*7730*/  BSYNC B1 ;  /* 0x0000000000017941 */ /* 0x000fea0003800000 */
.L_x_42:
[----:B---3--:R-:W-:Y:S01]  /*7740*/  @!P5 IMAD R131, R134, R23, R22 ;  /* 0x000000178683d224 */ /* 0x008fe200078e0216 */
[----:B------:R-:W-:Y:S01]  /*7750*/  BSSY B1, `(.L_x_44) ;  /* 0x0000007000017945 */ /* 0x000fe20003800000 */
[----:B----4-:R-:W-:-:S03]  /*7760*/  IMAD R133, R155, R143, R130 ;  /* 0x0000008f9b857224 */ /* 0x010fc600078e0282 */
[----:B------:R3:W-:Y:S01]  /*7770*/  @!P5 STG.E.U8 desc[UR44][R6.64+0x8], R131 ;  /* 0x000008830600d986 */ /* 0x0007e2000c10112c */
[----:B------:R-:W-:Y:S05]  /*7780*/  @P2 BRA `(.L_x_45) ;  /* 0x00000000000c2947 */ /* 0x000fea0003800000 */
[----:B--2---:R-:W3:Y:S02]  /*7790*/  LDG.E.U8 R139, desc[UR44][R14.64+0x9] ;  /* 0x0000092c0e8b7981 */ /* 0x004ee4000c1e1100 */
[----:B---3--:R-:W-:-:S05]  /*77a0*/  PRMT R131, R139, 0x8880, RZ ;  /* 0x000088808b837816 */ /* 0x008fca00000000ff */
[----:B------:R-:W-:-:S07]  /*77b0*/  IMAD R22, R131, R138, RZ ;  /* 0x0000008a83167224 */ /* 0x000fce00078e02ff */
.L_x_45:
[----:B------:R-:W-:Y:S05]  /*77c0*/  BSYNC B1 ;  /* 0x0000000000017941 */ /* 0x000fea0003800000 */
.L_x_44:
[----:B------:R-:W-:Y:S01]  /*77d0*/  ISETP.GE.AND P1, PT, R3, 0x81, PT ;  /* 0x000000810300780c */ /* 0x000fe20003f26270 */
[----:B------:R-:W-:Y:S01]  /*77e0*/  @!P2 IMAD R135, R135, R23, R22 ;  /* 0x000000178787a224 */ /* 0x000fe200078e0216 */
[----:B------:R-:W-:Y:S01]  /*77f0*/  IADD3.X R21, R141, R129, R133, P4, !PT ;  /* 0x000000818d157210 */ /* 0x000fe200027fe485 */
[----:B------:R-:W-:Y:S01]  /*7800*/  IMAD.WIDE.U32 R142, R155, R142, R148 ;  /* 0x0000008e9b8e7225 */ /* 0x000fe200078e0094 */
[----:B------:R-:W-:Y:S01]  /*7810*/  ISETP.LT.OR P4, PT, R0, 0x1, !P1 ;  /* 0x000000010000780c */ /* 0x000fe20004f81670 */
[----:B------:R-:W-:Y:S01]  /*7820*/  BSSY B1, `(.L_x_46) ;  /* 0x0000008000017945 */ /* 0x000fe20003800000 */
[----:B------:R4:W-:Y:S01]  /*7830*/  @!P2 STG.E.U8 desc[UR44][R6.64+0x9], R135 ;  /* 0x000009870600a986 */ /* 0x0009e2000c10112c */
[----:B------:R-:W-:Y:S01]  /*7840*/  IADD3 R128, P2, P5, R146, R140, R142 ;  /* 0x0000008c92807210 */ /* 0x000fe20007d5e08e */
[----:B------:R-:W-:-:S09]  /*7850*/  IMAD.IADD R142, R133, 0x1, R143 ;  /* 0x00000001858e7824 */ /* 0x000fd200078e028f */
[----:B------:R-:W-:Y:S05]  /*7860*/  @P4 BRA `(.L_x_47) ;  /* 0x00000000000c4947 */ /* 0x000fea0003800000 */
[----:B--2---:R-:W3:Y:S02]  /*7870*/  LDG.E.U8 R139, desc[UR44][R20.64] ;  /* 0x0000002c148b7981 */ /* 0x004ee4000c1e1100 */
[----:B---3--:R-:W-:-:S05]  /*7880*/  PRMT R131, R139, 0x8880, RZ ;  /* 0x000088808b837816 */ /* 0x008fca00000000ff */
[----:B------:R-:W-:-:S07]  /*7890*/  IMAD R22, R131, R138, RZ ;  /* 0x0000008a83167224 */ /* 0x000fce00078e02ff */
.L_x_47:
[----:B------:R-:W-:Y:S05]  /*78a0*/  BSYNC B1 ;  /* 0x0000000000017941 */ /* 0x000fea0003800000 */
.L_x_46:
[----:B---3--:R-:W-:Y:S01]  /*78b0*/  @!P4 IMAD R131, R120, R23, R22 ;  /* 0x000000177883c224 */ /* 0x008fe200078e0216 */
[----:B------:R-:W-:Y:S01]  /*78c0*/  IADD3.X R129, R145, R141, R142, P2, P5 ;  /* 0x0000008d91817210 */ /* 0x000fe200017ea48e */
[----:B------:R-:W-:Y:S01]  /*78d0*/  BSSY B1, `(.L_x_48) ;  /* 0x0000009000017945 */ /* 0x000fe20003800000 */
[----:B------:R-:W-:Y:S02]  /*78e0*/  ISETP.GE.AND P2, PT, R3, 0x89, PT ;  /* 0x000000890300780c */ /* 0x000fe40003f46270 */
[----:B------:R3:W-:Y:S01]  /*78f0*/  @!P4 STG.E.U8 desc[UR44][R10.64], R131 ;  /* 0x000000830a00c986 */ /* 0x0007e2000c10112c */
[C---:B------:R-:W-:Y:S02]  /*7900*/  ISETP.LT.OR P4, PT, R0.reuse, 0x2, !P1 ;  /* 0x000000020000780c */ /* 0x040fe40004f81670 */
[----:B------:R-:W-:-:S11]  /*7910*/  ISETP.LT.OR P5, PT, R0, 0x1, !P2 ;  /* 0x000000010000780c */ /* 0x000fd600057a1670 */
[----:B---3--:R-:W-:Y:S05]  /*7920*/  @P4 BRA `(.L_x_49) ;  /* 0x00000000000c4947 */ /* 0x008fea0003800000 */
[----:B--2---:R-:W2:Y:S02]  /*7930*/  LDG.E.U8 R139, desc[UR44][R20.64+0x1] ;  /* 0x0000012c148b7981 */ /* 0x004ea4000c1e1100 */
[----:B--2---:R-:W-:-:S05]  /*7940*/  PRMT R3, R139, 0x8880, RZ ;  /* 0x000088808b037816 */ /* 0x004fca00000000ff */
[----:B------:R-:W-:-:S07]  /*7950*/  IMAD R22, R3, R138, RZ ;  /* 0x0000008a03167224 */ /* 0x000fce00078e02ff */
.L_x_49:
[----:B------:R-:W-:Y:S05]  /*7960*/  BSYNC B1 ;  /* 0x0000000000017941 */ /* 0x000fea0003800000 */
.L_x_48:
[----:B------:R-:W-:Y:S01]  /*7970*/  @!P4 IMAD R121, R121, R23, R22 ;  /* 0x000000177979c224 */ /* 0x000fe200078e0216 */
[----:B------:R-:W-:Y:S04]  /*7980*/  BSSY B1, `(.L_x_50) ;  /* 0x0000006000017945 */ /* 0x000fe80003800000 */
[----:B------:R3:W-:Y:S01]  /*7990*/  @!P4 STG.E.U8 desc[UR44][R10.64+0x1], R121 ;  /* 0x000001790a00c986 */ /* 0x0007e2000c10112c */
[----:B------:R-:W-:Y:S05]  /*79a0*/  @P5 BRA `(.L_x_51) ;  /* 0x00000000000c5947 */ /* 0x000fea0003800000 */
[----:B--2---:R-:W2:Y:S02]  /*79b0*/  LDG.E.U8 R139, desc[UR44][R128.64] ;  /* 0x0000002c808b7981 */ /* 0x004ea4000c1e1100 */
[----:B--2---:R-:W-:-:S05]  /*79c0*/  PRMT R3, R139, 0x8880, RZ ;  /* 0x000088808b037816 */ /* 0x004fca00000000ff */
[----:B------:R-:W-:-:S07]  /*79d0*/  IMAD R22, R3, R138, RZ ;  /* 0x0000008a03167224 */ /* 0x000fce00078e02ff */
.L_x_51:
[----:B------:R-:W-:Y:S05]  /*79e0*/  BSYNC B1 ;  /* 0x0000000000017941 */ /* 0x000fea0003800000 */
.L_x_50:
[----:B------:R-:W-:Y:S01]  /*79f0*/  ISETP.LT.OR P4, PT, R0, 0x2, !P2 ;  /* 0x000000020000780c */ /* 0x000fe20005781670 */
[----:B------:R-:W-:Y:S01]  /*7a00*/  @!P5 IMAD R3, R122, R23, R22 ;  /* 0x000000177a03d224 */ /* 0x000fe200078e0216 */
[----:B------:R-:W-:Y:S04]  /*7a10*/  BSSY B1, `(.L_x_52) ;  /* 0x0000007000017945 */ /* 0x000fe80003800000 */
[----:B------:R0:W-:Y:S01]  /*7a20*/  @!P5 STG.E.U8 desc[UR44][R8.64], R3 ;  /* 0x000000030800d986 */ /* 0x0001e2000c10112c */
[----:B------:R-:W-:-:S06]  /*7a30*/  ISETP.LT.OR P5, PT, R0, 0x9, !P1 ;  /* 0x000000090000780c */ /* 0x000fcc0004fa1670 */
[----:B------:R-:W-:Y:S07]  /*7a40*/  @P4 BRA `(.L_x_53) ;  /* 0x00000000000c4947 */ /* 0x000fee0003800000 */
[----:B--2---:R-:W0:Y:S02]  /*7a50*/  LDG.E.U8 R139, desc[UR44][R128.64+0x1] ;  /* 0x0000012c808b7981 */ /* 0x004e24000c1e1100 */
[----:B0-----:R-:W-:-:S05]  /*7a60*/  PRMT R3, R139, 0x8880, RZ ;  /* 0x000088808b037816 */ /* 0x001fca00000000ff */
[----:B------:R-:W-:-:S07]  /*7a70*/  IMAD R22, R3, R138, RZ ;  /* 0x0000008a03167224 */ /* 0x000fce00078e02ff */
.L_x_53:
[----:B------:R-:W-:Y:S05]  /*7a80*/  BSYNC B1 ;  /* 0x0000000000017941 */ /* 0x000fea0003800000 */
.L_x_52:
[----:B------:R-:W-:Y:S01]  /*7a90*/  @!P4 IMAD R123, R123, R23, R22 ;  /* 0x000000177b7bc224 */ /* 0x000fe200078e0216 */
[----:B------:R-:W-:Y:S04]  /*7aa0*/  BSSY B1, `(.L_x_54) ;  /* 0x0000006000017945 */ /* 0x000fe80003800000 */
[----:B------:R0:W-:Y:S01]  /*7ab0*/  @!P4 STG.E.U8 desc[UR44][R8.64+0x1], R123 ;  /* 0x0000017b0800c986 */ /* 0x0001e2000c10112c */
[----:B------:R-:W-:Y:S05]  /*7ac0*/  @P5 BRA `(.L_x_55) ;  /* 0x00000000000c5947 */ /* 0x000fea0003800000 */
[----:B--2---:R-:W0:Y:S02]  /*7ad0*/  LDG.E.U8 R139, desc[UR44][R20.64+0x8] ;  /* 0x0000082c148b7981 */ /* 0x004e24000c1e1100 */
[----:B0-----:R-:W-:-:S05]  /*7ae0*/  PRMT R3, R139, 0x8880, RZ ;  /* 0x000088808b037816 */ /* 0x001fca00000000ff */
[----:B------:R-:W-:-:S07]  /*7af0*/  IMAD R22, R3, R138, RZ ;  /* 0x0000008a03167224 */ /* 0x000fce00078e02ff */
.L_x_55:
[----:B------:R-:W-:Y:S05]  /*7b00*/  BSYNC B1 ;  /* 0x0000000000017941 */ /* 0x000fea0003800000 */
.L_x_54:
[----:B------:R-:W-:Y:S01]  /*7b10*/  ISETP.LT.OR P4, PT, R0, 0xa, !P1 ;  /* 0x0000000a0000780c */ /* 0x000fe20004f81670 */
[----:B0-----:R-:W-:Y:S01]  /*7b20*/  @!P5 IMAD R3, R124, R23, R22 ;  /* 0x000000177c03d224 */ /* 0x001fe200078e0216 */
[----:B------:R-:W-:Y:S04]  /*7b30*/  BSSY B1, `(.L_x_56) ;  /* 0x0000007000017945 */ /* 0x000fe80003800000 */
[----:B------:R0:W-:Y:S01]  /*7b40*/  @!P5 STG.E.U8 desc[UR44][R10.64+0x8], R3 ;  /* 0x000008030a00d986 */ /* 0x0001e2000c10112c */
[----:B------:R-:W-:-:S06]  /*7b50*/  ISETP.LT.OR P5, PT, R0, 0x9, !P2 ;  /* 0x000000090000780c */ /* 0x000fcc00057a1670 */
[----:B------:R-:W-:Y:S07]  /*7b60*/  @P4 BRA `(.L_x_57) ;  /* 0x00000000000c4947 */ /* 0x000fee0003800000 */
[----:B--2---:R-:W0:Y:S02]  /*7b70*/  LDG.E.U8 R139, desc[UR44][R20.64+0x9] ;  /* 0x0000092c148b7981 */ /* 0x004e24000c1e1100 */
[----:B0-----:R-:W-:-:S05]  /*7b80*/  PRMT R3, R139, 0x8880, RZ ;  /* 0x000088808b037816 */ /* 0x001fca00000000ff */
[----:B------:R-:W-:-:S07]  /*7b90*/  IMAD R22, R3, R138, RZ ;  /* 0x0000008a03167224 */ /* 0x000fce00078e02ff */
.L_x_57:
[----:B------:R-:W-:Y:S05]  /*7ba0*/  BSYNC B1 ;  /* 0x0000000000017941 */ /* 0x000fea0003800000 */
.L_x_56:
[----:B------:R-:W-:Y:S01]  /*7bb0*/  @!P4 IMAD R125, R125, R23, R22 ;  /* 0x000000177d7dc224 */ /* 0x000fe200078e0216 */
[----:B------:R-:W-:Y:S04]  /*7bc0*/  BSSY B1, `(.L_x_58) ;  /* 0x0000006000017945 */ /* 0x000fe80003800000 */
[----:B------:R0:W-:Y:S01]  /*7bd0*/  @!P4 STG.E.U8 desc[UR44][R10.64+0x9], R125 ;  /* 0x0000097d0a00c986 */ /* 0x0001e2000c10112c */
[----:B------:R-:W-:Y:S05]  /*7be0*/  @P5 BRA `(.L_x_59) ;  /* 0x00000000000c5947 */ /* 0x000fea0003800000 */
[----:B--2---:R-:W0:Y:S02]  /*7bf0*/  LDG.E.U8 R139, desc[UR44][R128.64+0x8] ;  /* 0x0000082c808b7981 */ /* 0x004e24000c1e1100 */
[----:B0-----:R-:W-:-:S05]  /*7c00*/  PRMT R3, R139, 0x8880, RZ ;  /* 0x000088808b037816 */ /* 0x001fca00000000ff */
[----:B------:R-:W-:-:S07]  /*7c10*/  IMAD R22, R3, R138, RZ ;  /* 0x0000008a03167224 */ /* 0x000fce00078e02ff */
.L_x_59:
[----:B------:R-:W-:Y:S05]  /*7c20*/  BSYNC B1 ;  /* 0x0000000000017941 */ /* 0x000fea0003800000 */
.L_x_58:
        /* <DEDUP_REMOVED lines=9> */
.L_x_61:
[----:B------:R-:W-:Y:S05]  /*7cc0*/  BSYNC B1 ;  /* 0x0000000000017941 */ /* 0x000fea0003800000 */
.L_x_60:
[----:B------:R-:W-:Y:S01]  /*7cd0*/  @!P4 IMAD R127, R127, R23, R22 ;  /* 0x000000177f7fc224 */ /* 0x000fe200078e0216 */
[----:B------:R-:W-:Y:S04]  /*7ce0*/  BSSY B1, `(.L_x_62) ;  /* 0x0000006000017945 */ /* 0x000fe80003800000 */
[----:B------:R0:W-:Y:S01]  /*7cf0*/  @!P4 STG.E.U8 desc[UR44][R8.64+0x9], R127 ;  /* 0x0000097f0800c986 */ /* 0x0001e2000c10112c */
[----:B------:R-:W-:Y:S05]  /*7d00*/  @P5 BRA `(.L_x_63) ;  /* 0x00000000000c5947 */ /* 0x000fea0003800000 */
[----:B--2---:R-:W0:Y:S02]  /*7d10*/  LDG.E.U8 R139, desc[UR44][R12.64+0x10] ;  /* 0x0000102c0c8b7981 */ /* 0x004e24000c1e1100 */
[----:B0-----:R-:W-:-:S05]  /*7d20*/  PRMT R3, R139, 0x8880, RZ ;  /* 0x000088808b037816 */ /* 0x001fca00000000ff */
[----:B------:R-:W-:-:S07]  /*7d30*/  IMAD R22, R3, R138, RZ ;  /* 0x0000008a03167224 */ /* 0x000fce00078e02ff */
.L_x_63:
[----:B------:R-:W-:Y:S05]  /*7d40*/  BSYNC B1 ;  /* 0x0000000000017941 */ /* 0x000fea0003800000 */
.L_x_62:
        /* <DEDUP_REMOVED lines=9> */
.L_x_65:
[----:B------:R-:W-:Y:S05]  /*7de0*/  BSYNC B1 ;  /* 0x0000000000017941 */ /* 0x000fea0003800000 */
.L_x_64:
[----:B------:R-:W-:Y:S01]  /*7df0*/  @!P4 IMAD R113, R113, R23, R22 ;  /* 0x000000177171c224 */ /* 0x000fe200078e0216 */
[----:B------:R-:W-:Y:S04]  /*7e00*/  BSSY B1, `(.L_x_66) ;  /* 0x0000006000017945 */ /* 0x000fe80003800000 */
[----:B------:R0:W-:Y:S01]  /*7e10*/  @!P4 STG.E.U8 desc[UR44][R4.64+0x11], R113 ;  /* 0x000011710400c986 */ /* 0x0001e2000c10112c */
[----:B------:R-:W-:Y:S05]  /*7e20*/  @P5 BRA `(.L_x_67) ;  /* 0x00000000000c5947 */ /* 0x000fea0003800000 */
[----:B--2---:R-:W0:Y:S02]  /*7e30*/  LDG.E.U8 R139, desc[UR44][R14.64+0x10] ;  /* 0x0000102c0e8b7981 */ /* 0x004e24000c1e1100 */
[----:B0-----:R-:W-:-:S05]  /*7e40*/  PRMT R3, R139, 0x8880, RZ ;  /* 0x000088808b037816 */ /* 0x001fca00000000ff */
[----:B------:R-:W-:-:S07]  /*7e50*/  IMAD R22, R3, R138, RZ ;  /* 0x0000008a03167224 */ /* 0x000fce00078e02ff */
.L_x_67:
[----:B------:R-:W-:Y:S05]  /*7e60*/  BSYNC B1 ;  /* 0x0000000000017941 */ /* 0x000fea0003800000 */
.L_x_66:
        /* <DEDUP_REMOVED lines=9> */
.L_x_69:
[----:B------:R-:W-:Y:S05]  /*7f00*/  BSYNC B1 ;  /* 0x0000000000017941 */ /* 0x000fea0003800000 */
.L_x_68:
[----:B------:R-:W-:Y:S01]  /*7f10*/  @!P4 IMAD R115, R115, R23, R22 ;  /* 0x000000177373c224 */ /* 0x000fe200078e0216 */
[----:B------:R-:W-:Y:S04]  /*7f20*/  BSSY B1, `(.L_x_70) ;  /* 0x0000006000017945 */ /* 0x000fe80003800000 */
[----:B------:R0:W-:Y:S01]  /*7f30*/  @!P4 STG.E.U8 desc[UR44][R6.64+0x11], R115 ;  /* 0x000011730600c986 */ /* 0x0001e2000c10112c */
[----:B------:R-:W-:Y:S05]  /*7f40*/  @P5 BRA `(.L_x_71) ;  /* 0x00000000000c5947 */ /* 0x000fea0003800000 */
[----:B--2---:R-:W0:Y:S02]  /*7f50*/  LDG.E.U8 R139, desc[UR44][R12.64+0x18] ;  /* 0x0000182c0c8b7981 */ /* 0x004e24000c1e1100 */
[----:B0-----:R-:W-:-:S05]  /*7f60*/  PRMT R3, R139, 0x8880, RZ ;  /* 0x000088808b037816 */ /* 0x001fca00000000ff */
[----:B------:R-:W-:-:S07]  /*7f70*/  IMAD R22, R3, R138, RZ ;  /* 0x0000008a03167224 */ /* 0x000fce00078e02ff */
.L_x_71:
[----:B------:R-:W-:Y:S05]  /*7f80*/  BSYNC B1 ;  /* 0x0000000000017941 */ /* 0x000fea0003800000 */
.L_x_70:
        /* <DEDUP_REMOVED lines=9> */
.L_x_73:
[----:B------:R-:W-:Y:S05]  /*8020*/  BSYNC B1 ;  /* 0x0000000000017941 */ /* 0x000fea0003800000 */
.L_x_72:
[----:B------:R-:W-:Y:S01]  /*8030*/  @!P4 IMAD R117, R117, R23, R22 ;  /* 0x000000177575c224 */ /* 0x000fe200078e0216 */
[----:B------:R-:W-:Y:S04]  /*8040*/  BSSY B1, `(.L_x_74) ;  /* 0x0000006000017945 */ /* 0x000fe80003800000 */
[----:B------:R0:W-:Y:S01]  /*8050*/  @!P4 STG.E.U8 desc[UR44][R4.64+0x19], R117 ;  /* 0x000019750400c986 */ /* 0x0001e2000c10112c */
[----:B------:R-:W-:Y:S05]  /*8060*/  @P5 BRA `(.L_x_75) ;  /* 0x00000000000c5947 */ /* 0x000fea0003800000 */
[----:B--2---:R-:W0:Y:S02]  /*8070*/  LDG.E.U8 R139, desc[UR44][R14.64+0x18] ;  /* 0x0000182c0e8b7981 */ /* 0x004e24000c1e1100 */
[----:B0-----:R-:W-:-:S05]  /*8080*/  PRMT R3, R139, 0x8880, RZ ;  /* 0x000088808b037816 */ /* 0x001fca00000000ff */
[----:B------:R-:W-:-:S07]  /*8090*/  IMAD R22, R3, R138, RZ ;  /* 0x0000008a03167224 */ /* 0x000fce00078e02ff */
.L_x_75:
[----:B------:R-:W-:Y:S05]  /*80a0*/  BSYNC B1 ;  /* 0x0000000000017941 */ /* 0x000fea0003800000 */
.L_x_74:
        /* <DEDUP_REMOVED lines=9> */
.L_x_77:
[----:B------:R-:W-:Y:S05]  /*8140*/  BSYNC B1 ;  /* 0x0000000000017941 */ /* 0x000fea0003800000 */
.L_x_76:
[----:B------:R-:W-:Y:S01]  /*8150*/  @!P4 IMAD R119, R119, R23, R22 ;  /* 0x000000177777c224 */ /* 0x000fe200078e0216 */
[----:B------:R-:W-:Y:S04]  /*8160*/  BSSY B1, `(.L_x_78) ;  /* 0x0000006000017945 */ /* 0x000fe80003800000 */
[----:B------:R0:W-:Y:S01]  /*8170*/  @!P4 STG.E.U8 desc[UR44][R6.64+0x19], R119 ;  /* 0x000019770600c986 */ /* 0x0001e2000c10112c */
[----:B------:R-:W-:Y:S05]  /*8180*/  @P5 BRA `(.L_x_79) ;  /* 0x00000000000c5947 */ /* 0x000fea0003800000 */
[----:B--2---:R-:W0:Y:S02]  /*8190*/  LDG.E.U8 R139, desc[UR44][R20.64+0x10] ;  /* 0x0000102c148b7981 */ /* 0x004e24000c1e1100 */
[----:B0-----:R-:W-:-:S05]  /*81a0*/  PRMT R3, R139, 0x8880, RZ ;  /* 0x000088808b037816 */ /* 0x001fca00000000ff */
[----:B------:R-:W-:-:S07]  /*81b0*/  IMAD R22, R3, R138, RZ ;  /* 0x0000008a03167224 */ /* 0x000fce00078e02ff */
.L_x_79:
[----:B------:R-:W-:Y:S05]  /*81c0*/  BSYNC B1 ;  /* 0x0000000000017941 */ /* 0x000fea0003800000 */
.L_x_78:
        /* <DEDUP_REMOVED lines=9> */
.L_x_81:
[----:B------:R-:W-:Y:S05]  /*8260*/  BSYNC B1 ;  /* 0x0000000000017941 */ /* 0x000fea0003800000 */
.L_x_80:
[----:B------:R-:W-:Y:S01]  /*8270*/  @!P4 IMAD R105, R105, R23, R22 ;  /* 0x000000176969c224 */ /* 0x000fe200078e0216 */
[----:B------:R-:W-:Y:S04]  /*8280*/  BSSY B1, `(.L_x_82) ;  /* 0x0000006000017945 */ /* 0x000fe80003800000 */
[----:B------:R0:W-:Y:S01]  /*8290*/  @!P4 STG.E.U8 desc[UR44][R10.64+0x11], R105 ;  /* 0x000011690a00c986 */ /* 0x0001e2000c10112c */
[----:B------:R-:W-:Y:S05]  /*82a0*/  @P5 BRA `(.L_x_83) ;  /* 0x00000000000c5947 */ /* 0x000fea0003800000 */
[----:B--2---:R-:W0:Y:S02]  /*82b0*/  LDG.E.U8 R139, desc[UR44][R128.64+0x10] ;  /* 0x0000102c808b7981 */ /* 0x004e24000c1e1100 */
[----:B0-----:R-:W-:-:S05]  /*82c0*/  PRMT R3, R139, 0x8880, RZ ;  /* 0x000088808b037816 */ /* 0x001fca00000000ff */
[----:B------:R-:W-:-:S07]  /*82d0*/  IMAD R22, R3, R138, RZ ;  /* 0x0000008a03167224 */ /* 0x000fce00078e02ff */
.L_x_83:
[----:B------:R-:W-:Y:S05]  /*82e0*/  BSYNC B1 ;  /* 0x0000000000017941 */ /* 0x000fea0003800000 */
.L_x_82:
        /* <DEDUP_REMOVED lines=9> */
.L_x_85:
[----:B------:R-:W-:Y:S05]  /*8380*/  BSYNC B1 ;  /* 0x0000000000017941 */ /* 0x000fea0003800000 */
.L_x_84:
[----:B------:R-:W-:Y:S01]  /*8390*/  @!P4 IMAD R107, R107, R23, R22 ;  /* 0x000000176b6bc224 */ /* 0x000fe200078e0216 */
[----:B------:R-:W-:Y:S04]  /*83a0*/  BSSY B1, `(.L_x_86) ;  /* 0x0000006000017945 */ /* 0x000fe80003800000 */
[----:B------:R0:W-:Y:S01]  /*83b0*/  @!P4 STG.E.U8 desc[UR44][R8.64+0x11], R107 ;  /* 0x0000116b0800c986 */ /* 0x0001e2000c10112c */
[----:B------:R-:W-:Y:S05]  /*83c0*/  @P5 BRA `(.L_x_87) ;  /* 0x00000000000c5947 */ /* 0x000fea0003800000 */
[----:B--2---:R-:W0:Y:S02]  /*83d0*/  LDG.E.U8 R139, desc[UR44][R20.64+0x18] ;  /* 0x0000182c148b7981 */ /* 0x004e24000c1e1100 */
[----:B0-----:R-:W-:-:S05]  /*83e0*/  PRMT R3, R139, 0x8880, RZ ;  /* 0x000088808b037816 */ /* 0x001fca00000000ff */
[----:B------:R-:W-:-:S07]  /*83f0*/  IMAD R22, R3, R138, RZ ;  /* 0x0000008a03167224 */ /* 0x000fce00078e02ff */
.L_x_87:
[----:B------:R-:W-:Y:S05]  /*8400*/  BSYNC B1 ;  /* 0x0000000000017941 */ /* 0x000fea0003800000 */
.L_x_86:
        /* <DEDUP_REMOVED lines=9> */
.L_x_89:
[----:B------:R-:W-:Y:S05]  /*84a0*/  BSYNC B1 ;  /* 0x0000000000017941 */ /* 0x000fea0003800000 */
.L_x_88:
[----:B------:R-:W-:Y:S01]  /*84b0*/  @!P4 IMAD R109, R109, R23, R22 ;  /* 0x000000176d6dc224 */ /* 0x000fe200078e0216 */
[----:B------:R-:W-:Y:S04]  /*84c0*/  BSSY B1, `(.L_x_90) ;  /* 0x0000006000017945 */ /* 0x000fe80003800000 */
[----:B------:R0:W-:Y:S01]  /*84d0*/  @!P4 STG.E.U8 desc[UR44][R10.64+0x19], R109 ;  /* 0x0000196d0a00c986 */ /* 0x0001e2000c10112c */
[----:B------:R-:W-:Y:S05]  /*84e0*/  @P5 BRA `(.L_x_91) ;  /* 0x00000000000c5947 */ /* 0x000fea0003800000 */
[----:B--2---:R-:W0:Y:S02]  /*84f0*/  LDG.E.U8 R139, desc[UR44][R128.64+0x18] ;  /* 0x0000182c808b7981 */ /* 0x004e24000c1e1100 */
[----:B0-----:R-:W-:-:S05]  /*8500*/  PRMT R3, R139, 0x8880, RZ ;  /* 0x000088808b037816 */ /* 0x001fca00000000ff */
[----:B------:R-:W-:-:S07]  /*8510*/  IMAD R22, R3, R138, RZ ;  /* 0x0000008a03167224 */ /* 0x000fce00078e02ff */
.L_x_91:
[----:B------:R-:W-:Y:S05]  /*8520*/  BSYNC B1 ;  /* 0x0000000000017941 */ /* 0x000fea0003800000 */
.L_x_90:
        /* <DEDUP_REMOVED lines=9> */
.L_x_93:
[----:B------:R-:W-:Y:S05]  /*85c0*/  BSYNC B1 ;  /* 0x0000000000017941 */ /* 0x000fea0003800000 */
.L_x_92:
[----:B------:R-:W-:Y:S01]  /*85d0*/  @!P4 IMAD R111, R111, R23, R22 ;  /* 0x000000176f6fc224 */ /* 0x000fe200078e0216 */
[----:B------:R-:W-:Y:S04]  /*85e0*/  BSSY B1, `(.L_x_94) ;  /* 0x0000006000017945 */ /* 0x000fe80003800000 */
[----:B------:R0:W-:Y:S01]  /*85f0*/  @!P4 STG.E.U8 desc[UR44][R8.64+0x19], R111 ;  /* 0x0000196f0800c986 */ /* 0x0001e2000c10112c */
[----:B------:R-:W-:Y:S05]  /*8600*/  @P5 BRA `(.L_x_95) ;  /* 0x00000000000c5947 */ /* 0x000fea0003800000 */
[----:B--2---:R-:W0:Y:S02]  /*8610*/  LDG.E.U8 R139, desc[UR44][R12.64+0x20] ;  /* 0x0000202c0c8b7981 */ /* 0x004e24000c1e1100 */
[----:B0-----:R-:W-:-:S05]  /*8620*/  PRMT R3, R139, 0x8880, RZ ;  /* 0x000088808b037816 */ /* 0x001fca00000000ff */
[----:B------:R-:W-:-:S07]  /*8630*/  IMAD R22, R3, R138, RZ ;  /* 0x0000008a03167224 */ /* 0x000fce00078e02ff */
.L_x_95:
[----:B------:R-:W-:Y:S05]  /*8640*/  BSYNC B1 ;  /* 0x0000000000017941 */ /* 0x000fea0003800000 */
.L_x_94:
        /* <DEDUP_REMOVED lines=9> */
.L_x_97:
[----:B------:R-:W-:Y:S05]  /*86e0*/  BSYNC B1 ;  /* 0x0000000000017941 */ /* 0x000fea0003800000 */
.L_x_96:
[----:B------:R-:W-:Y:S01]  /*86f0*/  @!P4 IMAD R97, R97, R23, R22 ;  /* 0x000000176161c224 */ /* 0x000fe200078e0216 */
[----:B------:R-:W-:Y:S04]  /*8700*/  BSSY B1, `(.L_x_98) ;  /* 0x0000006000017945 */ /* 0x000fe80003800000 */
[----:B------:R0:W-:Y:S01]  /*8710*/  @!P4 STG.E.U8 desc[UR44][R4.64+0x21], R97 ;  /* 0x000021610400c986 */ /* 0x0001e2000c10112c */
[----:B------:R-:W-:Y:S05]  /*8720*/  @P5 BRA `(.L_x_99) ;  /* 0x00000000000c5947 */ /* 0x000fea0003800000 */
[----:B--2---:R-:W0:Y:S02]  /*8730*/  LDG.E.U8 R139, desc[UR44][R14.64+0x20] ;  /* 0x0000202c0e8b7981 */ /* 0x004e24000c1e1100 */
[----:B0-----:R-:W-:-:S05]  /*8740*/  PRMT R3, R139, 0x8880, RZ ;  /* 0x000088808b037816 */ /* 0x001fca00000000ff */
[----:B------:R-:W-:-:S07]  /*8750*/  IMAD R22, R3, R138, RZ ;  /* 0x0000008a03167224 */ /* 0x000fce00078e02ff */
.L_x_99:
[----:B------:R-:W-:Y:S05]  /*8760*/  BSYNC B1 ;  /* 0x0000000000017941 */ /* 0x000fea0003800000 */
.L_x_98:
        /* <DEDUP_REMOVED lines=9> */
.L_x_101:
[----:B------:R-:W-:Y:S05]  /*8800*/  BSYNC B1 ;  /* 0x0000000000017941 */ /* 0x000fea0003800000 */
.L_x_100:
[----:B------:R-:W-:Y:S01]  /*8810*/  @!P4 IMAD R99, R99, R23, R22 ;  /* 0x000000176363c224 */ /* 0x000fe200078e0216 */
[----:B------:R-:W-:Y:S04]  /*8820*/  BSSY B1, `(.L_x_102) ;  /* 0x0000006000017945 */ /* 0x000fe80003800000 */
[----:B------:R0:W-:Y:S01]  /*8830*/  @!P4 STG.E.U8 desc[UR44][R6.64+0x21], R99 ;  /* 0x000021630600c986 */ /* 0x0001e2000c10112c */
[----:B------:R-:W-:Y:S05]  /*8840*/  @P5 BRA `(.L_x_103) ;  /* 0x00000000000c5947 */ /* 0x000fea0003800000 */
[----:B--2---:R-:W0:Y:S02]  /*8850*/  LDG.E.U8 R139, desc[UR44][R12.64+0x28] ;  /* 0x0000282c0c8b7981 */ /* 0x004e24000c1e1100 */
[----:B0-----:R-:W-:-:S05]  /*8860*/  PRMT R3, R139, 0x8880, RZ ;  /* 0x000088808b037816 */ /* 0x001fca00000000ff */
[----:B------:R-:W-:-:S07]  /*8870*/  IMAD R22, R3, R138, RZ ;  /* 0x0000008a03167224 */ /* 0x000fce00078e02ff */
.L_x_103:
[----:B------:R-:W-:Y:S05]  /*8880*/  BSYNC B1 ;  /* 0x0000000000017941 */ /* 0x000fea0003800000 */
.L_x_102:
        /* <DEDUP_REMOVED lines=9> */
.L_x_105:
[----:B------:R-:W-:Y:S05]  /*8920*/  BSYNC B1 ;  /* 0x0000000000017941 */ /* 0x000fea0003800000 */
.L_x_104:
[----:B------:R-:W-:Y:S01]  /*8930*/  @!P4 IMAD R101, R101, R23, R22 ;  /* 0x000000176565c224 */ /* 0x000fe200078e0216 */
[----:B------:R-:W-:Y:S04]  /*8940*/  BSSY B1, `(.L_x_106) ;  /* 0x0000006000017945 */ /* 0x000fe80003800000 */
[----:B------:R0:W-:Y:S01]  /*8950*/  @!P4 STG.E.U8 desc[UR44][R4.64+0x29], R101 ;  /* 0x000029650400c986 */ /* 0x0001e2000c10112c */
[----:B------:R-:W-:Y:S05]  /*8960*/  @P5 BRA `(.L_x_107) ;  /* 0x00000000000c5947 */ /* 0x000fea0003800000 */
[----:B--2---:R-:W0:Y:S02]  /*8970*/  LDG.E.U8 R139, desc[UR44][R14.64+0x28] ;  /* 0x0000282c0e8b7981 */ /* 0x004e24000c1e1100 */
[----:B0-----:R-:W-:-:S05]  /*8980*/  PRMT R3, R139, 0x8880, RZ ;  /* 0x000088808b037816 */ /* 0x001fca00000000ff */
[----:B------:R-:W-:-:S07]  /*8990*/  IMAD R22, R3, R138, RZ ;  /* 0x0000008a03167224 */ /* 0x000fce00078e02ff */
.L_x_107:
[----:B------:R-:W-:Y:S05]  /*89a0*/  BSYNC B1 ;  /* 0x0000000000017941 */ /* 0x000fea0003800000 */
.L_x_106:
        /* <DEDUP_REMOVED lines=9> */
.L_x_109:
[----:B------:R-:W-:Y:S05]  /*8a40*/  BSYNC B1 ;  /* 0x0000000000017941 */ /* 0x000fea0003800000 */
.L_x_108:
[----:B------:R-:W-:Y:S01]  /*8a50*/  @!P4 IMAD R103, R103, R23, R22 ;  /* 0x000000176767c224 */ /* 0x000fe200078e0216 */
[----:B------:R-:W-:Y:S04]  /*8a60*/  BSSY B1, `(.L_x_110) ;  /* 0x0000006000017945 */ /* 0x000fe80003800000 */
[----:B------:R0:W-:Y:S01]  /*8a70*/  @!P4 STG.E.U8 desc[UR44][R6.64+0x29], R103 ;  /* 0x000029670600c986 */ /* 0x0001e2000c10112c */
[----:B------:R-:W-:Y:S05]  /*8a80*/  @P5 BRA `(.L_x_111) ;  /* 0x00000000000c5947 */ /* 0x000fea0003800000 */
[----:B--2---:R-:W0:Y:S02]  /*8a90*/  LDG.E.U8 R139, desc[UR44][R20.64+0x20] ;  /* 0x0000202c148b7981 */ /* 0x004e24000c1e1100 */
[----:B0-----:R-:W-:-:S05]  /*8aa0*/  PRMT R3, R139, 0x8880, RZ ;  /* 0x000088808b037816 */ /* 0x001fca00000000ff */
[----:B------:R-:W-:-:S07]  /*8ab0*/  IMAD R22, R3, R138, RZ ;  /* 0x0000008a03167224 */ /* 0x000fce00078e02ff */
.L_x_111:
[----:B------:R-:W-:Y:S05]  /*8ac0*/  BSYNC B1 ;  /* 0x0000000000017941 */ /* 0x000fea0003800000 */
.L_x_110:
        /* <DEDUP_REMOVED lines=9> */
.L_x_113:
[----:B------:R-:W-:Y:S05]  /*8b60*/  BSYNC B1 ;  /* 0x0000000000017941 */ /* 0x000fea0003800000 */
.L_x_112:
[----:B------:R-:W-:Y:S01]  /*8b70*/  @!P4 IMAD R89, R89, R23, R22 ;  /* 0x000000175959c224 */ /* 0x000fe200078e0216 */
[----:B------:R-:W-:Y:S04]  /*8b80*/  BSSY B1, `(.L_x_114) ;  /* 0x0000006000017945 */ /* 0x000fe80003800000 */
[----:B------:R0:W-:Y:S01]  /*8b90*/  @!P4 STG.E.U8 desc[UR44][R10.64+0x21], R89 ;  /* 0x000021590a00c986 */ /* 0x0001e2000c10112c */
[----:B------:R-:W-:Y:S05]  /*8ba0*/  @P5 BRA `(.L_x_115) ;  /* 0x00000000000c5947 */ /* 0x000fea0003800000 */
[----:B--2---:R-:W0:Y:S02]  /*8bb0*/  LDG.E.U8 R139, desc[UR44][R128.64+0x20] ;  /* 0x0000202c808b7981 */ /* 0x004e24000c1e1100 */
[----:B0-----:R-:W-:-:S05]  /*8bc0*/  PRMT R3, R139, 0x8880, RZ ;  /* 0x000088808b037816 */ /* 0x001fca00000000ff */
[----:B------:R-:W-:-:S07]  /*8bd0*/  IMAD R22, R3, R138, RZ ;  /* 0x0000008a03167224 */ /* 0x000fce00078e02ff */
.L_x_115:
[----:B------:R-:W-:Y:S05]  /*8be0*/  BSYNC B1 ;  /* 0x0000000000017941 */ /* 0x000fea0003800000 */
.L_x_114:
        /* <DEDUP_REMOVED lines=9> */
.L_x_117:
[----:B------:R-:W-:Y:S05]  /*8c80*/  BSYNC B1 ;  /* 0x0000000000017941 */ /* 0x000fea0003800000 */
.L_x_116:
[----:B------:R-:W-:Y:S01]  /*8c90*/  @!P4 IMAD R91, R91, R23, R22 ;  /* 0x000000175b5bc224 */ /* 0x000fe200078e0216 */
[----:B------:R-:W-:Y:S04]  /*8ca0*/  BSSY B1, `(.L_x_118) ;  /* 0x0000006000017945 */ /* 0x000fe80003800000 */
[----:B------:R0:W-:Y:S01]  /*8cb0*/  @!P4 STG.E.U8 desc[UR44][R8.64+0x21], R91 ;  /* 0x0000215b0800c986 */ /* 0x0001e2000c10112c */
[----:B------:R-:W-:Y:S05]  /*8cc0*/  @P5 BRA `(.L_x_119) ;  /* 0x00000000000c5947 */ /* 0x000fea0003800000 */
[----:B--2---:R-:W0:Y:S02]  /*8cd0*/  LDG.E.U8 R139, desc[UR44][R20.64+0x28] ;  /* 0x0000282c148b7981 */ /* 0x004e24000c1e1100 */
[----:B0-----:R-:W-:-:S05]  /*8ce0*/  PRMT R3, R139, 0x8880, RZ ;  /* 0x000088808b037816 */ /* 0x001fca00000000ff */
[----:B------:R-:W-:-:S07]  /*8cf0*/  IMAD R22, R3, R138, RZ ;  /* 0x0000008a03167224 */ /* 0x000fce00078e02ff */
.L_x_119:
[----:B------:R-:W-:Y:S05]  /*8d00*/  BSYNC B1 ;  /* 0x0000000000017941 */ /* 0x000fea0003800000 */
.L_x_118:
        /* <DEDUP_REMOVED lines=9> */
.L_x_121:
[----:B------:R-:W-:Y:S05]  /*8da0*/  BSYNC B1 ;  /* 0x0000000000017941 */ /* 0x000fea0003800000 */
.L_x_120:
[----:B------:R-:W-:Y:S01]  /*8db0*/  @!P4 IMAD R93, R93, R23, R22 ;  /* 0x000000175d5dc224 */ /* 0x000fe200078e0216 */
[----:B------:R-:W-:Y:S04]  /*8dc0*/  BSSY B1, `(.L_x_122) ;  /* 0x0000006000017945 */ /* 0x000fe80003800000 */
[----:B------:R0:W-:Y:S01]  /*8dd0*/  @!P4 STG.E.U8 desc[UR44][R10.64+0x29], R93 ;  /* 0x0000295d0a00c986 */ /* 0x0001e2000c10112c */
[----:B------:R-:W-:Y:S05]  /*8de0*/  @P5 BRA `(.L_x_123) ;  /* 0x00000000000c5947 */ /* 0x000fea0003800000 */
[----:B--2---:R-:W0:Y:S02]  /*8df0*/  LDG.E.U8 R139, desc[UR44][R128.64+0x28] ;  /* 0x0000282c808b7981 */ /* 0x004e24000c1e1100 */
[----:B0-----:R-:W-:-:S05]  /*8e00*/  PRMT R3, R139, 0x8880, RZ ;  /* 0x000088808b037816 */ /* 0x001fca00000000ff */
[----:B------:R-:W-:-:S07]  /*8e10*/  IMAD R22, R3, R138, RZ ;  /* 0x0000008a03167224 */ /* 0x000fce00078e02ff */
.L_x_123:
[----:B------:R-:W-:Y:S05]  /*8e20*/  BSYNC B1 ;  /* 0x0000000000017941 */ /* 0x000fea0003800000 */
.L_x_122:
        /* <DEDUP_REMOVED lines=9> */
.L_x_125:
[----:B------:R-:W-:Y:S05]  /*8ec0*/  BSYNC B1 ;  /* 0x0000000000017941 */ /* 0x000fea0003800000 */
.L_x_124:
[----:B------:R-:W-:Y:S01]  /*8ed0*/  @!P4 IMAD R95, R95, R23, R22 ;  /* 0x000000175f5fc224 */ /* 0x000fe200078e0216 */
[----:B------:R-:W-:Y:S04]  /*8ee0*/  BSSY B1, `(.L_x_126) ;  /* 0x0000006000017945 */ /* 0x000fe80003800000 */
[----:B------:R0:W-:Y:S01]  /*8ef0*/  @!P4 STG.E.U8 desc[UR44][R8.64+0x29], R95 ;  /* 0x0000295f0800c986 */ /* 0x0001e2000c10112c */
[----:B------:R-:W-:Y:S05]  /*8f00*/  @P5 BRA `(.L_x_127) ;  /* 0x00000000000c5947 */ /* 0x000fea0003800000 */
[----:B--2---:R-:W0:Y:S02]  /*8f10*/  LDG.E.U8 R139, desc[UR44][R12.64+0x30] ;  /* 0x0000302c0c8b7981 */ /* 0x004e24000c1e1100 */
[----:B0-----:R-:W-:-:S05]  /*8f20*/  PRMT R3, R139, 0x8880, RZ ;  /* 0x000088808b037816 */ /* 0x001fca00000000ff */
[----:B------:R-:W-:-:S07]  /*8f30*/  IMAD R22, R3, R138, RZ ;  /* 0x0000008a03167224 */ /* 0x000fce00078e02ff */
.L_x_127:
[----:B------:R-:W-:Y:S05]  /*8f40*/  BSYNC B1 ;  /* 0x0000000000017941 */ /* 0x000fea0003800000 */
.L_x_126:
        /* <DEDUP_REMOVED lines=9> */
.L_x_129:
[----:B------:R-:W-:Y:S05]  /*8fe0*/  BSYNC B1 ;  /* 0x0000000000017941 */ /* 0x000fea0003800000 */
.L_x_128:
[----:B------:R-:W-:Y:S01]  /*8ff0*/  @!P4 IMAD R81, R81, R23, R22 ;  /* 0x000000175151c224 */ /* 0x000fe200078e0216 */
[----:B------:R-:W-:Y:S04]  /*9000*/  BSSY B1, `(.L_x_130) ;  /* 0x0000006000017945 */ /* 0x000fe80003800000 */
[----:B------:R0:W-:Y:S01]  /*9010*/  @!P4 STG.E.U8 desc[UR44][R4.64+0x31], R81 ;  /* 0x000031510400c986 */ /* 0x0001e2000c10112c */
[----:B------:R-:W-:Y:S05]  /*9020*/  @P5 BRA `(.L_x_131) ;  /* 0x00000000000c5947 */ /* 0x000fea0003800000 */
[----:B--2---:R-:W0:Y:S02]  /*9030*/  LDG.E.U8 R139, desc[UR44][R14.64+0x30] ;  /* 0x0000302c0e8b7981 */ /* 0x004e24000c1e1100 */
[----:B0-----:R-:W-:-:S05]  /*9040*/  PRMT R3, R139, 0x8880, RZ ;  /* 0x000088808b037816 */ /* 0x001fca00000000ff */
[----:B------:R-:W-:-:S07]  /*9050*/  IMAD R22, R3, R138, RZ ;  /* 0x0000008a03167224 */ /* 0x000fce00078e02ff */
.L_x_131:
[----:B------:R-:W-:Y:S05]  /*9060*/  BSYNC B1 ;  /* 0x0000000000017941 */ /* 0x000fea0003800000 */
.L_x_130:
        /* <DEDUP_REMOVED lines=9> */
.L_x_133:
[----:B------:R-:W-:Y:S05]  /*9100*/  BSYNC B1 ;  /* 0x0000000000017941 */ /* 0x000fea0003800000 */
.L_x_132:
[----:B------:R-:W-:Y:S01]  /*9110*/  @!P4 IMAD R83, R83, R23, R22 ;  /* 0x000000175353c224 */ /* 0x000fe200078e0216 */
[----:B------:R-:W-:Y:S04]  /*9120*/  BSSY B1, `(.L_x_134) ;  /* 0x0000006000017945 */ /* 0x000fe80003800000 */
[----:B------:R0:W-:Y:S01]  /*9130*/  @!P4 STG.E.U8 desc[UR44][R6.64+0x31], R83 ;  /* 0x000031530600c986 */ /* 0x0001e2000c10112c */
[----:B------:R-:W-:Y:S05]  /*9140*/  @P5 BRA `(.L_x_135) ;  /* 0x00000000000c5947 */ /* 0x000fea0003800000 */
[----:B--2---:R-:W0:Y:S02]  /*9150*/  LDG.E.U8 R139, desc[UR44][R12.64+0x38] ;  /* 0x0000382c0c8b7981 */ /* 0x004e24000c1e1100 */
[----:B0-----:R-:W-:-:S05]  /*9160*/  PRMT R3, R139, 0x8880, RZ ;  /* 0x000088808b037816 */ /* 0x001fca00000000ff */
[----:B------:R-:W-:-:S07]  /*9170*/  IMAD R22, R3, R138, RZ ;  /* 0x0000008a03167224 */ /* 0x000fce00078e02ff */
.L_x_135:
[----:B------:R-:W-:Y:S05]  /*9180*/  BSYNC B1 ;  /* 0x0000000000017941 */ /* 0x000fea0003800000 */
.L_x_134:
        /* <DEDUP_REMOVED lines=9> */
.L_x_137:
[----:B------:R-:W-:Y:S05]  /*9220*/  BSYNC B1 ;  /* 0x0000000000017941 */ /* 0x000fea0003800000 */
.L_x_136:
[----:B------:R-:W-:Y:S01]  /*9230*/  @!P4 IMAD R85, R85, R23, R22 ;  /* 0x000000175555c224 */ /* 0x000fe200078e0216 */
[----:B------:R-:W-:Y:S04]  /*9240*/  BSSY B1, `(.L_x_138) ;  /* 0x0000006000017945 */ /* 0x000fe80003800000 */
[----:B------:R0:W-:Y:S01]  /*9250*/  @!P4 STG.E.U8 desc[UR44][R4.64+0x39], R85 ;  /* 0x000039550400c986 */ /* 0x0001e2000c10112c */
[----:B------:R-:W-:Y:S05]  /*9260*/  @P5 BRA `(.L_x_139) ;  /* 0x00000000000c5947 */ /* 0x000fea0003800000 */
[----:B--2---:R-:W0:Y:S02]  /*9270*/  LDG.E.U8 R139, desc[UR44][R14.64+0x38] ;  /* 0x0000382c0e8b7981 */ /* 0x004e24000c1e1100 */
[----:B0-----:R-:W-:-:S05]  /*9280*/  PRMT R3, R139, 0x8880, RZ ;  /* 0x000088808b037816 */ /* 0x001fca00000000ff */
[----:B------:R-:W-:-:S07]  /*9290*/  IMAD R22, R3, R138, RZ ;  /* 0x0000008a03167224 */ /* 0x000fce00078e02ff */
.L_x_139:
[----:B------:R-:W-:Y:S05]  /*92a0*/  BSYNC B1 ;  /* 0x0000000000017941 */ /* 0x000fea0003800000 */
.L_x_138:
        /* <DEDUP_REMOVED lines=9> */
.L_x_141:
[----:B------:R-:W-:Y:S05]  /*9340*/  BSYNC B1 ;  /* 0x0000000000017941 */ /* 0x000fea0003800000 */
.L_x_140:
[----:B------:R-:W-:Y:S01]  /*9350*/  @!P4 IMAD R87, R87, R23, R22 ;  /* 0x000000175757c224 */ /* 0x000fe200078e0216 */
[----:B------:R-:W-:Y:S04]  /*9360*/  BSSY B1, `(.L_x_142) ;  /* 0x0000006000017945 */ /* 0x000fe80003800000 */
[----:B------:R0:W-:Y:S01]  /*9370*/  @!P4 STG.E.U8 desc[UR44][R6.64+0x39], R87 ;  /* 0x000039570600c986 */ /* 0x0001e2000c10112c */
[----:B------:R-:W-:Y:S05]  /*9380*/  @P5 BRA `(.L_x_143) ;  /* 0x00000000000c5947 */ /* 0x000fea0003800000 */
[----:B--2---:R-:W0:Y:S02]  /*9390*/  LDG.E.U8 R139, desc[UR44][R20.64+0x30] ;  /* 0x0000302c148b7981 */ /* 0x004e24000c1e1100 */
[----:B0-----:R-:W-:-:S05]  /*93a0*/  PRMT R3, R139, 0x8880, RZ ;  /* 0x000088808b037816 */ /* 0x001fca00000000ff */
[----:B------:R-:W-:-:S07]  /*93b0*/  IMAD R22, R3, R138, RZ ;  /* 0x0000008a03167224 */ /* 0x000fce00078e02ff */
.L_x_143:
[----:B------:R-:W-:Y:S05]  /*93c0*/  BSYNC B1 ;  /* 0x0000000000017941 */ /* 0x000fea0003800000 */
.L_x_142:
        /* <DEDUP_REMOVED lines=9> */
.L_x_145:
[----:B------:R-:W-:Y:S05]  /*9460*/  BSYNC B1 ;  /* 0x0000000000017941 */ /* 0x000fea0003800000 */
.L_x_144:
[----:B------:R-:W-:Y:S01]  /*9470*/  @!P4 IMAD R73, R73, R23, R22 ;  /* 0x000000174949c224 */ /* 0x000fe200078e0216 */
[----:B------:R-:W-:Y:S04]  /*9480*/  BSSY B1, `(.L_x_146) ;  /* 0x0000006000017945 */ /* 0x000fe80003800000 */
[----:B------:R0:W-:Y:S01]  /*9490*/  @!P4 STG.E.U8 desc[UR44][R10.64+0x31], R73 ;  /* 0x000031490a00c986 */ /* 0x0001e2000c10112c */
[----:B------:R-:W-:Y:S05]  /*94a0*/  @P5 BRA `(.L_x_147) ;  /* 0x00000000000c5947 */ /* 0x000fea0003800000 */
[----:B--2---:R-:W0:Y:S02]  /*94b0*/  LDG.E.U8 R139, desc[UR44][R128.64+0x30] ;  /* 0x0000302c808b7981 */ /* 0x004e24000c1e1100 */
[----:B0-----:R-:W-:-:S05]  /*94c0*/  PRMT R3, R139, 0x8880, RZ ;  /* 0x000088808b037816 */ /* 0x001fca00000000ff */
[----:B------:R-:W-:-:S07]  /*94d0*/  IMAD R22, R3, R138, RZ ;  /* 0x0000008a03167224 */ /* 0x000fce00078e02ff */
.L_x_147:
[----:B------:R-:W-:Y:S05]  /*94e0*/  BSYNC B1 ;  /* 0x0000000000017941 */ /* 0x000fea0003800000 */
.L_x_146:
        /* <DEDUP_REMOVED lines=9> */
.L_x_149:
[----:B------:R-:W-:Y:S05]  /*9580*/  BSYNC B1 ;  /* 0x0000000000017941 */ /* 0x000fea0003800000 */
.L_x_148:
[----:B------:R-:W-:Y:S01]  /*9590*/  @!P4 IMAD R75, R75, R23, R22 ;  /* 0x000000174b4bc224 */ /* 0x000fe200078e0216 */
[----:B------:R-:W-:Y:S04]  /*95a0*/  BSSY B1, `(.L_x_150) ;  /* 0x0000006000017945 */ /* 0x000fe80003800000 */
[----:B------:R0:W-:Y:S01]  /*95b0*/  @!P4 STG.E.U8 desc[UR44][R8.64+0x31], R75 ;  /* 0x0000314b0800c986 */ /* 0x0001e2000c10112c */
[----:B------:R-:W-:Y:S05]  /*95c0*/  @P5 BRA `(.L_x_151) ;  /* 0x00000000000c5947 */ /* 0x000fea0003800000 */
[----:B--2---:R-:W0:Y:S02]  /*95d0*/  LDG.E.U8 R139, desc[UR44][R20.64+0x38] ;  /* 0x0000382c148b7981 */ /* 0x004e24000c1e1100 */
[----:B0-----:R-:W-:-:S05]  /*95e0*/  PRMT R3, R139, 0x8880, RZ ;  /* 0x000088808b037816 */ /* 0x001fca00000000ff */
[----:B------:R-:W-:-:S07]  /*95f0*/  IMAD R22, R3, R138, RZ ;  /* 0x0000008a03167224 */ /* 0x000fce00078e02ff */
.L_x_151:
[----:B------:R-:W-:Y:S05]  /*9600*/  BSYNC B1 ;  /* 0x0000000000017941 */ /* 0x000fea0003800000 */
.L_x_150:
        /* <DEDUP_REMOVED lines=9> */
.L_x_153:
[----:B------:R-:W-:Y:S05]  /*96a0*/  BSYNC B1 ;  /* 0x0000000000017941 */ /* 0x000fea0003800000 */
.L_x_152:
[----:B------:R-:W-:Y:S01]  /*96b0*/  @!P4 IMAD R77, R77, R23, R22 ;  /* 0x000000174d4dc224 */ /* 0x000fe200078e0216 */
[----:B------:R-:W-:Y:S04]  /*96c0*/  BSSY B1, `(.L_x_154) ;  /* 0x0000006000017945 */ /* 0x000fe80003800000 */
[----:B------:R0:W-:Y:S01]  /*96d0*/  @!P4 STG.E.U8 desc[UR44][R10.64+0x39], R77 ;  /* 0x0000394d0a00c986 */ /* 0x0001e2000c10112c */
[----:B------:R-:W-:Y:S05]  /*96e0*/  @P5 BRA `(.L_x_155) ;  /* 0x00000000000c5947 */ /* 0x000fea0003800000 */
[----:B--2---:R-:W0:Y:S02]  /*96f0*/  LDG.E.U8 R139, desc[UR44][R128.64+0x38] ;  /* 0x0000382c808b7981 */ /* 0x004e24000c1e1100 */
[----:B0-----:R-:W-:-:S05]  /*9700*/  PRMT R3, R139, 0x8880, RZ ;  /* 0x000088808b037816 */ /* 0x001fca00000000ff */
[----:B------:R-:W-:-:S07]  /*9710*/  IMAD R22, R3, R138, RZ ;  /* 0x0000008a03167224 */ /* 0x000fce00078e02ff */
.L_x_155:
[----:B------:R-:W-:Y:S05]  /*9720*/  BSYNC B1 ;  /* 0x0000000000017941 */ /* 0x000fea0003800000 */
.L_x_154:
        /* <DEDUP_REMOVED lines=9> */
.L_x_157:
[----:B------:R-:W-:Y:S05]  /*97c0*/  BSYNC B1 ;  /* 0x0000000000017941 */ /* 0x000fea0003800000 */
.L_x_156:
[----:B------:R-:W-:Y:S01]  /*97d0*/  @!P4 IMAD R79, R79, R23, R22 ;  /* 0x000000174f4fc224 */ /* 0x000fe200078e0216 */
[----:B------:R-:W-:Y:S04]  /*97e0*/  BSSY B1, `(.L_x_158) ;  /* 0x0000006000017945 */ /* 0x000fe80003800000 */
[----:B------:R0:W-:Y:S01]  /*97f0*/  @!P4 STG.E.U8 desc[UR44][R8.64+0x39], R79 ;  /* 0x0000394f0800c986 */ /* 0x0001e2000c10112c */
[----:B------:R-:W-:Y:S05]  /*9800*/  @P5 BRA `(.L_x_159) ;  /* 0x00000000000c5947 */ /* 0x000fea0003800000 */
[----:B--2---:R-:W0:Y:S02]  /*9810*/  LDG.E.U8 R139, desc[UR44][R12.64+0x40] ;  /* 0x0000402c0c8b7981 */ /* 0x004e24000c1e1100 */
[----:B0-----:R-:W-:-:S05]  /*9820*/  PRMT R3, R139, 0x8880, RZ ;  /* 0x000088808b037816 */ /* 0x001fca00000000ff */
[----:B------:R-:W-:-:S07]  /*9830*/  IMAD R22, R3, R138, RZ ;  /* 0x0000008a03167224 */ /* 0x000fce00078e02ff */
.L_x_159:
[----:B------:R-:W-:Y:S05]  /*9840*/  BSYNC B1 ;  /* 0x0000000000017941 */ /* 0x000fea0003800000 */
.L_x_158:
        /* <DEDUP_REMOVED lines=9> */
.L_x_161:
[----:B------:R-:W-:Y:S05]  /*98e0*/  BSYNC B1 ;  /* 0x0000000000017941 */ /* 0x000fea0003800000 */
.L_x_160:
[----:B------:R-:W-:Y:S01]  /*98f0*/  @!P4 IMAD R65, R65, R23, R22 ;  /* 0x000000174141c224 */ /* 0x000fe200078e0216 */
[----:B------:R-:W-:Y:S04]  /*9900*/  BSSY B1, `(.L_x_162) ;  /* 0x0000006000017945 */ /* 0x000fe80003800000 */
[----:B------:R0:W-:Y:S01]  /*9910*/  @!P4 STG.E.U8 desc[UR44][R4.64+0x41], R65 ;  /* 0x000041410400c986 */ /* 0x0001e2000c10112c */
[----:B------:R-:W-:Y:S05]  /*9920*/  @P5 BRA `(.L_x_163) ;  /* 0x00000000000c5947 */ /* 0x000fea0003800000 */
[----:B--2---:R-:W0:Y:S02]  /*9930*/  LDG.E.U8 R139, desc[UR44][R14.64+0x40] ;  /* 0x0000402c0e8b7981 */ /* 0x004e24000c1e1100 */
[----:B0-----:R-:W-:-:S05]  /*9940*/  PRMT R3, R139, 0x8880, RZ ;  /* 0x000088808b037816 */ /* 0x001fca00000000ff */
[----:B------:R-:W-:-:S07]  /*9950*/  IMAD R22, R3, R138, RZ ;  /* 0x0000008a03167224 */ /* 0x000fce00078e02ff */
.L_x_163:
[----:B------:R-:W-:Y:S05]  /*9960*/  BSYNC B1 ;  /* 0x0000000000017941 */ /* 0x000fea0003800000 */
.L_x_162:
        /* <DEDUP_REMOVED lines=9> */
.L_x_165:
[----:B------:R-:W-:Y:S05]  /*9a00*/  BSYNC B1 ;  /* 0x0000000000017941 */ /* 0x000fea0003800000 */
.L_x_164:
[----:B------:R-:W-:Y:S01]  /*9a10*/  @!P4 IMAD R67, R67, R23, R22 ;  /* 0x000000174343c224 */ /* 0x000fe200078e0216 */
[----:B------:R-:W-:Y:S04]  /*9a20*/  BSSY B1, `(.L_x_166) ;  /* 0x0000006000017945 */ /* 0x000fe80003800000 */
[----:B------:R0:W-:Y:S01]  /*9a30*/  @!P4 STG.E.U8 desc[UR44][R6.64+0x41], R67 ;  /* 0x000041430600c986 */ /* 0x0001e2000c10112c */
[----:B------:R-:W-:Y:S05]  /*9a40*/  @P5 BRA `(.L_x_167) ;  /* 0x00000000000c5947 */ /* 0x000fea0003800000 */
[----:B--2---:R-:W0:Y:S02]  /*9a50*/  LDG.E.U8 R139, desc[UR44][R12.64+0x48] ;  /* 0x0000482c0c8b7981 */ /* 0x004e24000c1e1100 */
[----:B0-----:R-:W-:-:S05]  /*9a60*/  PRMT R3, R139, 0x8880, RZ ;  /* 0x000088808b037816 */ /* 0x001fca00000000ff */
[----:B------:R-:W-:-:S07]  /*9a70*/  IMAD R22, R3, R138, RZ ;  /* 0x0000008a03167224 */ /* 0x000fce00078e02ff */
.L_x_167:
[----:B------:R-:W-:Y:S05]  /*9a80*/  BSYNC B1 ;  /* 0x0000000000017941 */ /* 0x000fea0003800000 */
.L_x_166:
        /* <DEDUP_REMOVED lines=9> */
.L_x_169:
[----:B------:R-:W-:Y:S05]  /*9b20*/  BSYNC B1 ;  /* 0x0000000000017941 */ /* 0x000fea0003800000 */
.L_x_168:
[----:B------:R-:W-:Y:S01]  /*9b30*/  @!P4 IMAD R69, R69, R23, R22 ;  /* 0x000000174545c224 */ /* 0x000fe200078e0216 */
[----:B------:R-:W-:Y:S04]  /*9b40*/  BSSY B1, `(.L_x_170) ;  /* 0x0000006000017945 */ /* 0x000fe80003800000 */
[----:B------:R0:W-:Y:S01]  /*9b50*/  @!P4 STG.E.U8 desc[UR44][R4.64+0x49], R69 ;  /* 0x000049450400c986 */ /* 0x0001e2000c10112c */
[----:B------:R-:W-:Y:S05]  /*9b60*/  @P5 BRA `(.L_x_171) ;  /* 0x00000000000c5947 */ /* 0x000fea0003800000 */
[----:B--2---:R-:W0:Y:S02]  /*9b70*/  LDG.E.U8 R139, desc[UR44][R14.64+0x48] ;  /* 0x0000482c0e8b7981 */ /* 0x004e24000c1e1100 */
[----:B0-----:R-:W-:-:S05]  /*9b80*/  PRMT R3, R139, 0x8880, RZ ;  /* 0x000088808b037816 */ /* 0x001fca00000000ff */
[----:B------:R-:W-:-:S07]  /*9b90*/  IMAD R22, R3, R138, RZ ;  /* 0x0000008a03167224 */ /* 0x000fce00078e02ff */
.L_x_171:
[----:B------:R-:W-:Y:S05]  /*9ba0*/  BSYNC B1 ;  /* 0x0000000000017941 */ /* 0x000fea0003800000 */
.L_x_170:
        /* <DEDUP_REMOVED lines=9> */
.L_x_173:
[----:B------:R-:W-:Y:S05]  /*9c40*/  BSYNC B1 ;  /* 0x0000000000017941 */ /* 0x000fea0003800000 */
.L_x_172:
[----:B------:R-:W-:Y:S01]  /*9c50*/  @!P4 IMAD R71, R71, R23, R22 ;  /* 0x000000174747c224 */ /* 0x000fe200078e0216 */
[----:B------:R-:W-:Y:S04]  /*9c60*/  BSSY B1, `(.L_x_174) ;  /* 0x0000006000017945 */ /* 0x000fe80003800000 */
[----:B------:R0:W-:Y:S01]  /*9c70*/  @!P4 STG.E.U8 desc[UR44][R6.64+0x49], R71 ;  /* 0x000049470600c986 */ /* 0x0001e2000c10112c */
[----:B------:R-:W-:Y:S05]  /*9c80*/  @P5 BRA `(.L_x_175) ;  /* 0x00000000000c5947 */ /* 0x000fea0003800000 */
[----:B--2---:R-:W0:Y:S02]  /*9c90*/  LDG.E.U8 R139, desc[UR44][R20.64+0x40] ;  /* 0x0000402c148b7981 */ /* 0x004e24000c1e1100 */
[----:B0-----:R-:W-:-:S05]  /*9ca0*/  PRMT R3, R139, 0x8880, RZ ;  /* 0x000088808b037816 */ /* 0x001fca00000000ff */
[----:B------:R-:W-:-:S07]  /*9cb0*/  IMAD R22, R3, R138, RZ ;  /* 0x0000008a03167224 */ /* 0x000fce00078e02ff */
.L_x_175:
[----:B------:R-:W-:Y:S05]  /*9cc0*/  BSYNC B1 ;  /* 0x0000000000017941 */ /* 0x000fea0003800000 */
.L_x_174:
        /* <DEDUP_REMOVED lines=9> */
.L_x_177:
[----:B------:R-:W-:Y:S05]  /*9d60*/  BSYNC B1 ;  /* 0x0000000000017941 */ /* 0x000fea0003800000 */
.L_x_176:
[----:B------:R-:W-:Y:S01]  /*9d70*/  @!P4 IMAD R57, R57, R23, R22 ;  /* 0x000000173939c224 */ /* 0x000fe200078e0216 */
[----:B------:R-:W-:Y:S04]  /*9d80*/  BSSY B1, `(.L_x_178) ;  /* 0x0000006000017945 */ /* 0x000fe80003800000 */
[----:B------:R0:W-:Y:S01]  /*9d90*/  @!P4 STG.E.U8 desc[UR44][R10.64+0x41], R57 ;  /* 0x000041390a00c986 */ /* 0x0001e2000c10112c */
[----:B------:R-:W-:Y:S05]  /*9da0*/  @P5 BRA `(.L_x_179) ;  /* 0x00000000000c5947 */ /* 0x000fea0003800000 */
[----:B--2---:R-:W0:Y:S02]  /*9db0*/  LDG.E.U8 R139, desc[UR44][R128.64+0x40] ;  /* 0x0000402c808b7981 */ /* 0x004e24000c1e1100 */
[----:B0-----:R-:W-:-:S05]  /*9dc0*/  PRMT R3, R139, 0x8880, RZ ;  /* 0x000088808b037816 */ /* 0x001fca00000000ff */
[----:B------:R-:W-:-:S07]  /*9dd0*/  IMAD R22, R3, R138, RZ ;  /* 0x0000008a03167224 */ /* 0x000fce00078e02ff */
.L_x_179:
[----:B------:R-:W-:Y:S05]  /*9de0*/  BSYNC B1 ;  /* 0x0000000000017941 */ /* 0x000fea0003800000 */
.L_x_178:
        /* <DEDUP_REMOVED lines=9> */
.L_x_181:
[----:B------:R-:W-:Y:S05]  /*9e80*/  BSYNC B1 ;  /* 0x0000000000017941 */ /* 0x000fea0003800000 */
.L_x_180:
[----:B------:R-:W-:Y:S01]  /*9e90*/  @!P4 IMAD R59, R59, R23, R22 ;  /* 0x000000173b3bc224 */ /* 0x000fe200078e0216 */
[----:B------:R-:W-:Y:S04]  /*9ea0*/  BSSY B1, `(.L_x_182) ;  /* 0x0000006000017945 */ /* 0x000fe80003800000 */
[----:B------:R0:W-:Y:S01]  /*9eb0*/  @!P4 STG.E.U8 desc[UR44][R8.64+0x41], R59 ;  /* 0x0000413b0800c986 */ /* 0x0001e2000c10112c */
[----:B------:R-:W-:Y:S05]  /*9ec0*/  @P5 BRA `(.L_x_183) ;  /* 0x00000000000c5947 */ /* 0x000fea0003800000 */
[----:B--2---:R-:W0:Y:S02]  /*9ed0*/  LDG.E.U8 R139, desc[UR44][R20.64+0x48] ;  /* 0x0000482c148b7981 */ /* 0x004e24000c1e1100 */
[----:B0-----:R-:W-:-:S05]  /*9ee0*/  PRMT R3, R139, 0x8880, RZ ;  /* 0x000088808b037816 */ /* 0x001fca00000000ff */
[----:B------:R-:W-:-:S07]  /*9ef0*/  IMAD R22, R3, R138, RZ ;  /* 0x0000008a03167224 */ /* 0x000fce00078e02ff */
.L_x_183:
[----:B------:R-:W-:Y:S05]  /*9f00*/  BSYNC B1 ;  /* 0x0000000000017941 */ /* 0x000fea0003800000 */
.L_x_182:
        /* <DEDUP_REMOVED lines=9> */
.L_x_185:
[----:B------:R-:W-:Y:S05]  /*9fa0*/  BSYNC B1 ;  /* 0x0000000000017941 */ /* 0x000fea0003800000 */
.L_x_184:
[----:B------:R-:W-:Y:S01]  /*9fb0*/  @!P4 IMAD R61, R61, R23, R22 ;  /* 0x000000173d3dc224 */ /* 0x000fe200078e0216 */
[----:B------:R-:W-:Y:S04]  /*9fc0*/  BSSY B1, `(.L_x_186) ;  /* 0x0000006000017945 */ /* 0x000fe80003800000 */
[----:B------:R0:W-:Y:S01]  /*9fd0*/  @!P4 STG.E.U8 desc[UR44][R10.64+0x49], R61 ;  /* 0x0000493d0a00c986 */ /* 0x0001e2000c10112c */
[----:B------:R-:W-:Y:S05]  /*9fe0*/  @P5 BRA `(.L_x_187) ;  /* 0x00000000000c5947 */ /* 0x000fea0003800000 */
[----:B--2---:R-:W0:Y:S02]  /*9ff0*/  LDG.E.U8 R139, desc[UR44][R128.64+0x48] ;  /* 0x0000482c808b7981 */ /* 0x004e24000c1e1100 */
[----:B0-----:R-:W-:-:S05]  /*a000*/  PRMT R3, R139, 0x8880, RZ ;  /* 0x000088808b037816 */ /* 0x001fca00000000ff */
[----:B------:R-:W-:-:S07]  /*a010*/  IMAD R22, R3, R138, RZ ;  /* 0x0000008a03167224 */ /* 0x000fce00078e02ff */
.L_x_187:
[----:B------:R-:W-:Y:S05]  /*a020*/  BSYNC B1 ;  /* 0x0000000000017941 */ /* 0x000fea0003800000 */
.L_x_186:
        /* <DEDUP_REMOVED lines=9> */
.L_x_189:
[----:B------:R-:W-:Y:S05]  /*a0c0*/  BSYNC B1 ;  /* 0x0000000000017941 */ /* 0x000fea0003800000 */
.L_x_188:
[----:B------:R-:W-:Y:S01]  /*a0d0*/  @!P4 IMAD R63, R63, R23, R22 ;  /* 0x000000173f3fc224 */ /* 0x000fe200078e0216 */
[----:B------:R-:W-:Y:S04]  /*a0e0*/  BSSY B1, `(.L_x_190) ;  /* 0x0000006000017945 */ /* 0x000fe80003800000 */
[----:B------:R0:W-:Y:S01]  /*a0f0*/  @!P4 STG.E.U8 desc[UR44][R8.64+0x49], R63 ;  /* 0x0000493f0800c986 */ /* 0x0001e2000c10112c */
[----:B------:R-:W-:Y:S05]  /*a100*/  @P5 BRA `(.L_x_191) ;  /* 0x00000000000c5947 */ /* 0x000fea0003800000 */
[----:B--2---:R-:W0:Y:S02]  /*a110*/  LDG.E.U8 R139, desc[UR44][R12.64+0x50] ;  /* 0x0000502c0c8b7981 */ /* 0x004e24000c1e1100 */
[----:B0-----:R-:W-:-:S05]  /*a120*/  PRMT R3, R139, 0x8880, RZ ;  /* 0x000088808b037816 */ /* 0x001fca00000000ff */
[----:B------:R-:W-:-:S07]  /*a130*/  IMAD R22, R3, R138, RZ ;  /* 0x0000008a03167224 */ /* 0x000fce00078e02ff */
.L_x_191:
[----:B------:R-:W-:Y:S05]  /*a140*/  BSYNC B1 ;  /* 0x0000000000017941 */ /* 0x000fea0003800000 */
.L_x_190:
        /* <DEDUP_REMOVED lines=9> */
.L_x_193:
[----:B------:R-:W-:Y:S05]  /*a1e0*/  BSYNC B1 ;  /* 0x0000000000017941 */ /* 0x000fea0003800000 */
.L_x_192:
[----:B------:R-:W-:Y:S01]  /*a1f0*/  @!P4 IMAD R49, R49, R23, R22 ;  /* 0x000000173131c224 */ /* 0x000fe200078e0216 */
[----:B------:R-:W-:Y:S04]  /*a200*/  BSSY B1, `(.L_x_194) ;  /* 0x0000006000017945 */ /* 0x000fe80003800000 */
[----:B------:R0:W-:Y:S01]  /*a210*/  @!P4 STG.E.U8 desc[UR44][R4.64+0x51], R49 ;  /* 0x000051310400c986 */ /* 0x0001e2000c10112c */
[----:B------:R-:W-:Y:S05]  /*a220*/  @P5 BRA `(.L_x_195) ;  /* 0x00000000000c5947 */ /* 0x000fea0003800000 */
[----:B--2---:R-:W0:Y:S02]  /*a230*/  LDG.E.U8 R139, desc[UR44][R14.64+0x50] ;  /* 0x0000502c0e8b7981 */ /* 0x004e24000c1e1100 */
[----:B0-----:R-:W-:-:S05]  /*a240*/  PRMT R3, R139, 0x8880, RZ ;  /* 0x000088808b037816 */ /* 0x001fca00000000ff */
[----:B------:R-:W-:-:S07]  /*a250*/  IMAD R22, R3, R138, RZ ;  /* 0x0000008a03167224 */ /* 0x000fce00078e02ff */
.L_x_195:
[----:B------:R-:W-:Y:S05]  /*a260*/  BSYNC B1 ;  /* 0x0000000000017941 */ /* 0x000fea0003800000 */
.L_x_194:
        /* <DEDUP_REMOVED lines=9> */
.L_x_197:
[----:B------:R-:W-:Y:S05]  /*a300*/  BSYNC B1 ;  /* 0x0000000000017941 */ /* 0x000fea0003800000 */
.L_x_196:
[----:B------:R-:W-:Y:S01]  /*a310*/  @!P4 IMAD R51, R51, R23, R22 ;  /* 0x000000173333c224 */ /* 0x000fe200078e0216 */
[----:B------:R-:W-:Y:S04]  /*a320*/  BSSY B1, `(.L_x_198) ;  /* 0x0000006000017945 */ /* 0x000fe80003800000 */
[----:B------:R0:W-:Y:S01]  /*a330*/  @!P4 STG.E.U8 desc[UR44][R6.64+0x51], R51 ;  /* 0x000051330600c986 */ /* 0x0001e2000c10112c */
[----:B------:R-:W-:Y:S05]  /*a340*/  @P5 BRA `(.L_x_199) ;  /* 0x00000000000c5947 */ /* 0x000fea0003800000 */
[----:B--2---:R-:W0:Y:S02]  /*a350*/  LDG.E.U8 R139, desc[UR44][R12.64+0x58] ;  /* 0x0000582c0c8b7981 */ /* 0x004e24000c1e1100 */
[----:B0-----:R-:W-:-:S05]  /*a360*/  PRMT R3, R139, 0x8880, RZ ;  /* 0x000088808b037816 */ /* 0x001fca00000000ff */
[----:B------:R-:W-:-:S07]  /*a370*/  IMAD R22, R3, R138, RZ ;  /* 0x0000008a03167224 */ /* 0x000fce00078e02ff */
.L_x_199:
[----:B------:R-:W-:Y:S05]  /*a380*/  BSYNC B1 ;  /* 0x0000000000017941 */ /* 0x000fea0003800000 */
.L_x_198:
        /* <DEDUP_REMOVED lines=9> */
.L_x_201:
[----:B------:R-:W-:Y:S05]  /*a420*/  BSYNC B1 ;  /* 0x0000000000017941 */ /* 0x000fea0003800000 */
.L_x_200:
[----:B------:R-:W-:Y:S01]  /*a430*/  @!P4 IMAD R53, R53, R23, R22 ;  /* 0x000000173535c224 */ /* 0x000fe200078e0216 */
[----:B------:R-:W-:Y:S04]  /*a440*/  BSSY B1, `(.L_x_202) ;  /* 0x0000006000017945 */ /* 0x000fe80003800000 */
[----:B------:R0:W-:Y:S01]  /*a450*/  @!P4 STG.E.U8 desc[UR44][R4.64+0x59], R53 ;  /* 0x000059350400c986 */ /* 0x0001e2000c10112c */
[----:B------:R-:W-:Y:S05]  /*a460*/  @P5 BRA `(.L_x_203) ;  /* 0x00000000000c5947 */ /* 0x000fea0003800000 */
[----:B--2---:R-:W0:Y:S02]  /*a470*/  LDG.E.U8 R139, desc[UR44][R14.64+0x58] ;  /* 0x0000582c0e8b7981 */ /* 0x004e24000c1e1100 */
[----:B0-----:R-:W-:-:S05]  /*a480*/  PRMT R3, R139, 0x8880, RZ ;  /* 0x000088808b037816 */ /* 0x001fca00000000ff */
[----:B------:R-:W-:-:S07]  /*a490*/  IMAD R22, R3, R138, RZ ;  /* 0x0000008a03167224 */ /* 0x000fce00078e02ff */
.L_x_203:
[----:B------:R-:W-:Y:S05]  /*a4a0*/  BSYNC B1 ;  /* 0x0000000000017941 */ /* 0x000fea0003800000 */
.L_x_202:
        /* <DEDUP_REMOVED lines=9> */
.L_x_205:
[----:B------:R-:W-:Y:S05]  /*a540*/  BSYNC B1 ;  /* 0x0000000000017941 */ /* 0x000fea0003800000 */
.L_x_204:
[----:B------:R-:W-:Y:S01]  /*a550*/  @!P4 IMAD R55, R55, R23, R22 ;  /* 0x000000173737c224 */ /* 0x000fe200078e0216 */
[----:B------:R-:W-:Y:S04]  /*a560*/  BSSY B1, `(.L_x_206) ;  /* 0x0000006000017945 */ /* 0x000fe80003800000 */
[----:B------:R0:W-:Y:S01]  /*a570*/  @!P4 STG.E.U8 desc[UR44][R6.64+0x59], R55 ;  /* 0x000059370600c986 */ /* 0x0001e2000c10112c */
[----:B------:R-:W-:Y:S05]  /*a580*/  @P5 BRA `(.L_x_207) ;  /* 0x00000000000c5947 */ /* 0x000fea0003800000 */
[----:B--2---:R-:W0:Y:S02]  /*a590*/  LDG.E.U8 R139, desc[UR44][R20.64+0x50] ;  /* 0x0000502c148b7981 */ /* 0x004e24000c1e1100 */
[----:B0-----:R-:W-:-:S05]  /*a5a0*/  PRMT R3, R139, 0x8880, RZ ;  /* 0x000088808b037816 */ /* 0x001fca00000000ff */
[----:B------:R-:W-:-:S07]  /*a5b0*/  IMAD R22, R3, R138, RZ ;  /* 0x0000008a03167224 */ /* 0x000fce00078e02ff */
.L_x_207:
[----:B------:R-:W-:Y:S05]  /*a5c0*/  BSYNC B1 ;  /* 0x0000000000017941 */ /* 0x000fea0003800000 */
.L_x_206:
        /* <DEDUP_REMOVED lines=9> */
.L_x_209:
[----:B------:R-:W-:Y:S05]  /*a660*/  BSYNC B1 ;  /* 0x0000000000017941 */ /* 0x000fea0003800000 */
.L_x_208:
[----:B------:R-:W-:Y:S01]  /*a670*/  @!P4 IMAD R41, R41, R23, R22 ;  /* 0x000000172929c224 */ /* 0x000fe200078e0216 */
[----:B------:R-:W-:Y:S04]  /*a680*/  BSSY B1, `(.L_x_210) ;  /* 0x0000006000017945 */ /* 0x000fe80003800000 */
[----:B------:R0:W-:Y:S01]  /*a690*/  @!P4 STG.E.U8 desc[UR44][R10.64+0x51], R41 ;  /* 0x000051290a00c986 */ /* 0x0001e2000c10112c */
[----:B------:R-:W-:Y:S05]  /*a6a0*/  @P5 BRA `(.L_x_211) ;  /* 0x00000000000c5947 */ /* 0x000fea0003800000 */
[----:B--2---:R-:W0:Y:S02]  /*a6b0*/  LDG.E.U8 R139, desc[UR44][R128.64+0x50] ;  /* 0x0000502c808b7981 */ /* 0x004e24000c1e1100 */
[----:B0-----:R-:W-:-:S05]  /*a6c0*/  PRMT R3, R139, 0x8880, RZ ;  /* 0x000088808b037816 */ /* 0x001fca00000000ff */
[----:B------:R-:W-:-:S07]  /*a6d0*/  IMAD R22, R3, R138, RZ ;  /* 0x0000008a03167224 */ /* 0x000fce00078e02ff */
.L_x_211:
[----:B------:R-:W-:Y:S05]  /*a6e0*/  BSYNC B1 ;  /* 0x0000000000017941 */ /* 0x000fea0003800000 */
.L_x_210:
        /* <DEDUP_REMOVED lines=9> */
.L_x_213:
[----:B------:R-:W-:Y:S05]  /*a780*/  BSYNC B1 ;  /* 0x0000000000017941 */ /* 0x000fea0003800000 */
.L_x_212:
[----:B------:R-:W-:Y:S01]  /*a790*/  @!P4 IMAD R43, R43, R23, R22 ;  /* 0x000000172b2bc224 */ /* 0x000fe200078e0216 */
[----:B------:R-:W-:Y:S04]  /*a7a0*/  BSSY B1, `(.L_x_214) ;  /* 0x0000006000017945 */ /* 0x000fe80003800000 */
[----:B------:R0:W-:Y:S01]  /*a7b0*/  @!P4 STG.E.U8 desc[UR44][R8.64+0x51], R43 ;  /* 0x0000512b0800c986 */ /* 0x0001e2000c10112c */
[----:B------:R-:W-:Y:S05]  /*a7c0*/  @P5 BRA `(.L_x_215) ;  /* 0x00000000000c5947 */ /* 0x000fea0003800000 */
[----:B--2---:R-:W0:Y:S02]  /*a7d0*/  LDG.E.U8 R139, desc[UR44][R20.64+0x58] ;  /* 0x0000582c148b7981 */ /* 0x004e24000c1e1100 */
[----:B0-----:R-:W-:-:S05]  /*a7e0*/  PRMT R3, R139, 0x8880, RZ ;  /* 0x000088808b037816 */ /* 0x001fca00000000ff */
[----:B------:R-:W-:-:S07]  /*a7f0*/  IMAD R22, R3, R138, RZ ;  /* 0x0000008a03167224 */ /* 0x000fce00078e02ff */
.L_x_215:
[----:B------:R-:W-:Y:S05]  /*a800*/  BSYNC B1 ;  /* 0x0000000000017941 */ /* 0x000fea0003800000 */
.L_x_214:
        /* <DEDUP_REMOVED lines=9> */
.L_x_217:
[----:B------:R-:W-:Y:S05]  /*a8a0*/  BSYNC B1 ;  /* 0x0000000000017941 */ /* 0x000fea0003800000 */
.L_x_216:
[----:B------:R-:W-:Y:S01]  /*a8b0*/  @!P4 IMAD R45, R45, R23, R22 ;  /* 0x000000172d2dc224 */ /* 0x000fe200078e0216 */
[----:B------:R-:W-:Y:S04]  /*a8c0*/  BSSY B1, `(.L_x_218) ;  /* 0x0000006000017945 */ /* 0x000fe80003800000 */
[----:B------:R0:W-:Y:S01]  /*a8d0*/  @!P4 STG.E.U8 desc[UR44][R10.64+0x59], R45 ;  /* 0x0000592d0a00c986 */ /* 0x0001e2000c10112c */
[----:B------:R-:W-:Y:S05]  /*a8e0*/  @P5 BRA `(.L_x_219) ;  /* 0x00000000000c5947 */ /* 0x000fea0003800000 */
[----:B--2---:R-:W0:Y:S02]  /*a8f0*/  LDG.E.U8 R139, desc[UR44][R128.64+0x58] ;  /* 0x0000582c808b7981 */ /* 0x004e24000c1e1100 */
[----:B0-----:R-:W-:-:S05]  /*a900*/  PRMT R3, R139, 0x8880, RZ ;  /* 0x000088808b037816 */ /* 0x001fca00000000ff */
[----:B------:R-:W-:-:S07]  /*a910*/  IMAD R22, R3, R138, RZ ;  /* 0x0000008a03167224 */ /* 0x000fce00078e02ff */
.L_x_219:
[----:B------:R-:W-:Y:S05]  /*a920*/  BSYNC B1 ;  /* 0x0000000000017941 */ /* 0x000fea0003800000 */
.L_x_218:
        /* <DEDUP_REMOVED lines=9> */
.L_x_221:
[----:B------:R-:W-:Y:S05]  /*a9c0*/  BSYNC B1 ;  /* 0x0000000000017941 */ /* 0x000fea0003800000 */
.L_x_220:
[----:B------:R-:W-:Y:S01]  /*a9d0*/  @!P4 IMAD R47, R47, R23, R22 ;  /* 0x000000172f2fc224 */ /* 0x000fe200078e0216 */
[----:B------:R-:W-:Y:S04]  /*a9e0*/  BSSY B1, `(.L_x_222) ;  /* 0x0000006000017945 */ /* 0x000fe80003800000 */
[----:B------:R0:W-:Y:S01]  /*a9f0*/  @!P4 STG.E.U8 desc[UR44][R8.64+0x59], R47 ;  /* 0x0000592f0800c986 */ /* 0x0001e2000c10112c */
[----:B------:R-:W-:Y:S05]  /*aa00*/  @P5 BRA `(.L_x_223) ;  /* 0x00000000000c5947 */ /* 0x000fea0003800000 */
[----:B--2---:R-:W0:Y:S02]  /*aa10*/  LDG.E.U8 R139, desc[UR44][R12.64+0x60] ;  /* 0x0000602c0c8b7981 */ /* 0x004e24000c1e1100 */
[----:B0-----:R-:W-:-:S05]  /*aa20*/  PRMT R3, R139, 0x8880, RZ ;  /* 0x000088808b037816 */ /* 0x001fca00000000ff */
[----:B------:R-:W-:-:S07]  /*aa30*/  IMAD R22, R3, R138, RZ ;  /* 0x0000008a03167224 */ /* 0x000fce00078e02ff */
.L_x_223:
[----:B------:R-:W-:Y:S05]  /*aa40*/  BSYNC B1 ;  /* 0x0000000000017941 */ /* 0x000fea0003800000 */
.L_x_222:
        /* <DEDUP_REMOVED lines=9> */
.L_x_225:
[----:B------:R-:W-:Y:S05]  /*aae0*/  BSYNC B1 ;  /* 0x0000000000017941 */ /* 0x000fea0003800000 */
.L_x_224:
[----:B------:R-:W-:Y:S01]  /*aaf0*/  @!P4 IMAD R33, R33, R23, R22 ;  /* 0x000000172121c224 */ /* 0x000fe200078e0216 */
[----:B------:R-:W-:Y:S04]  /*ab00*/  BSSY B1, `(.L_x_226) ;  /* 0x0000006000017945 */ /* 0x000fe80003800000 */
[----:B------:R0:W-:Y:S01]  /*ab10*/  @!P4 STG.E.U8 desc[UR44][R4.64+0x61], R33 ;  /* 0x000061210400c986 */ /* 0x0001e2000c10112c */
[----:B------:R-:W-:Y:S05]  /*ab20*/  @P5 BRA `(.L_x_227) ;  /* 0x00000000000c5947 */ /* 0x000fea0003800000 */
[----:B--2---:R-:W0:Y:S02]  /*ab30*/  LDG.E.U8 R139, desc[UR44][R14.64+0x60] ;  /* 0x0000602c0e8b7981 */ /* 0x004e24000c1e1100 */
[----:B0-----:R-:W-:-:S05]  /*ab40*/  PRMT R3, R139, 0x8880, RZ ;  /* 0x000088808b037816 */ /* 0x001fca00000000ff */
[----:B------:R-:W-:-:S07]  /*ab50*/  IMAD R22, R3, R138, RZ ;  /* 0x0000008a03167224 */ /* 0x000fce00078e02ff */
.L_x_227:
[----:B------:R-:W-:Y:S05]  /*ab60*/  BSYNC B1 ;  /* 0x0000000000017941 */ /* 0x000fea0003800000 */
.L_x_226:
[----:B------:R-:W-:Y:S01]  /*ab70*/  ISETP.LT.OR P4, PT, R0, 0x62, !P0 ;  /* 0x000000620000780c */ /* 0x000fe20004781670 */
[----:B0-----:R-:W-:Y:S01]  /*ab80*/  @!P5 IMAD R3, R34, R23, R22 ;  /* 0x000000172203d224 */ /* 0x001fe200078e0216 */
[----:B------:R-:W-:Y:S04]  /*ab90*/  BSSY B1, `(.L_x_228) ;  /* 0x0000008000017945 */ /* 0x000fe80003800000 */
[----:B------:R0:W-:Y:S01]  /*aba0*/  @!P5 STG.E.U8 desc[UR44][R6.64+0x60], R3 ;  /* 0x000060030600d986 */ /* 0x0001e2000c10112c */
[C---:B------:R-:W-:Y:S02]  /*abb0*/  ISETP.LT.OR P5, PT, R0.reuse, 0x69, !P3 ;  /* 0x000000690000780c */ /* 0x040fe40005fa1670 */
[----:B------:R-:W-:-:S04]  /*abc0*/  ISETP.LT.OR P3, PT, R0, 0x6a, !P3 ;  /* 0x0000006a0000780c */ /* 0x000fc80005f61670 */
[----:B------:R-:W-:Y:S09]  /*abd0*/  @P4 BRA `(.L_x_229) ;  /* 0x00000000000c4947 */ /* 0x000ff20003800000 */
[----:B--2---:R-:W0:Y:S02]  /*abe0*/  LDG.E.U8 R139, desc[UR44][R14.64+0x61] ;  /* 0x0000612c0e8b7981 */ /* 0x004e24000c1e1100 */
[----:B0-----:R-:W-:-:S05]  /*abf0*/  PRMT R3, R139, 0x8880, RZ ;  /* 0x000088808b037816 */ /* 0x001fca00000000ff */
[----:B------:R-:W-:-:S07]  /*ac00*/  IMAD R22, R3, R138, RZ ;  /* 0x0000008a03167224 */ /* 0x000fce00078e02ff */
.L_x_229:
[----:B------:R-:W-:Y:S05]  /*ac10*/  BSYNC B1 ;  /* 0x0000000000017941 */ /* 0x000fea0003800000 */
.L_x_228:
[----:B------:R-:W-:Y:S01]  /*ac20*/  @!P4 IMAD R35, R35, R23, R22 ;  /* 0x000000172323c224 */ /* 0x000fe200078e0216 */
[----:B------:R-:W-:Y:S04]  /*ac30*/  BSSY B1, `(.L_x_230) ;  /* 0x0000006000017945 */ /* 0x000fe80003800000 */
[----:B------:R0:W-:Y:S01]  /*ac40*/  @!P4 STG.E.U8 desc[UR44][R6.64+0x61], R35 ;  /* 0x000061230600c986 */ /* 0x0001e2000c10112c */
[----:B------:R-:W-:Y:S05]  /*ac50*/  @P5 BRA `(.L_x_231) ;  /* 0x00000000000c5947 */ /* 0x000fea0003800000 */
[----:B--2---:R-:W0:Y:S02]  /*ac60*/  LDG.E.U8 R139, desc[UR44][R12.64+0x68] ;  /* 0x0000682c0c8b7981 */ /* 0x004e24000c1e1100 */
[----:B0-----:R-:W-:-:S05]  /*ac70*/  PRMT R3, R139, 0x8880, RZ ;  /* 0x000088808b037816 */ /* 0x001fca00000000ff */
[----:B------:R-:W-:-:S07]  /*ac80*/  IMAD R22, R3, R138, RZ ;  /* 0x0000008a03167224 */ /* 0x000fce00078e02ff */
.L_x_231:
[----:B------:R-:W-:Y:S05]  /*ac90*/  BSYNC B1 ;  /* 0x0000000000017941 */ /* 0x000fea0003800000 */
.L_x_230:
[----:B0-----:R-:W-:Y:S01]  /*aca0*/  @!P5 IMAD R3, R36, R23, R22 ;  /* 0x000000172403d224 */ /* 0x001fe200078e0216 */
[----:B------:R-:W-:Y:S04]  /*acb0*/  BSSY B1, `(.L_x_232) ;  /* 0x0000006000017945 */ /* 0x000fe80003800000 */
[----:B------:R0:W-:Y:S01]  /*acc0*/  @!P5 STG.E.U8 desc[UR44][R4.64+0x68], R3 ;  /* 0x000068030400d986 */ /* 0x0001e2000c10112c */
[----:B------:R-:W-:Y:S05]  /*acd0*/  @P3 BRA `(.L_x_233) ;  /* 0x00000000000c3947 */ /* 0x000fea0003800000 */
[----:B--2---:R-:W0:Y:S02]  /*ace0*/  LDG.E.U8 R139, desc[UR44][R12.64+0x69] ;  /* 0x0000692c0c8b7981 */ /* 0x004e24000c1e1100 */
[----:B0-----:R-:W-:-:S05]  /*acf0*/  PRMT R3, R139, 0x8880, RZ ;  /* 0x000088808b037816 */ /* 0x001fca00000000ff */
[----:B------:R-:W-:-:S07]  /*ad00*/  IMAD R22, R3, R138, RZ ;  /* 0x0000008a03167224 */ /* 0x000fce00078e02ff */
.L_x_233:
[----:B------:R-:W-:Y:S05]  /*ad10*/  BSYNC B1 ;  /* 0x0000000000017941 */ /* 0x000fea0003800000 */
.L_x_232:
[C---:B------:R-:W-:Y:S01]  /*ad20*/  ISETP.LT.OR P4, PT, R0.reuse, 0x69, !P0 ;  /* 0x000000690000780c */ /* 0x040fe20004781670 */
[----:B------:R-:W-:Y:S01]  /*ad30*/  @!P3 IMAD R37, R37, R23, R22 ;  /* 0x000000172525b224 */ /* 0x000fe200078e0216 */
[----:B------:R-:W-:Y:S01]  /*ad40*/  BSSY B1, `(.L_x_234) ;  /* 0x0000009000017945 */ /* 0x000fe20003800000 */
[C---:B------:R-:W-:Y:S02]  /*ad50*/  ISETP.LT.OR P0, PT, R0.reuse, 0x6a, !P0 ;  /* 0x0000006a0000780c */ /* 0x040fe40004701670 */
[C---:B------:R-:W-:Y:S01]  /*ad60*/  ISETP.LT.OR P5, PT, R0.reuse, 0x61, !P1 ;  /* 0x000000610000780c */ /* 0x040fe20004fa1670 */
[----:B------:R0:W-:Y:S01]  /*ad70*/  @!P3 STG.E.U8 desc[UR44][R4.64+0x69], R37 ;  /* 0x000069250400b986 */ /* 0x0001e2000c10112c */
[----:B------:R-:W-:-:S06]  /*ad80*/  ISETP.LT.OR P3, PT, R0, 0x62, !P1 ;  /* 0x000000620000780c */ /* 0x000fcc0004f61670 */
[----:B------:R-:W-:Y:S07]  /*ad90*/  @P4 BRA `(.L_x_235) ;  /* 0x00000000000c4947 */ /* 0x000fee0003800000 */
[----:B--2---:R-:W0:Y:S02]  /*ada0*/  LDG.E.U8 R139, desc[UR44][R14.64+0x68] ;  /* 0x0000682c0e8b7981 */ /* 0x004e24000c1e1100 */
[----:B0-----:R-:W-:-:S05]  /*adb0*/  PRMT R3, R139, 0x8880, RZ ;  /* 0x000088808b037816 */ /* 0x001fca00000000ff */
[----:B------:R-:W-:-:S07]  /*adc0*/  IMAD R22, R3, R138, RZ ;  /* 0x0000008a03167224 */ /* 0x000fce00078e02ff */
.L_x_235:
[----:B------:R-:W-:Y:S05]  /*add0*/  BSYNC B1 ;  /* 0x0000000000017941 */ /* 0x000fea0003800000 */
.L_x_234:
[----:B0-----:R-:W-:Y:S01]  /*ade0*/  @!P4 IMAD R3, R38, R23, R22 ;  /* 0x000000172603c224 */ /* 0x001fe200078e0216 */
[----:B------:R-:W-:Y:S04]  /*adf0*/  BSSY B1, `(.L_x_236) ;  /* 0x0000006000017945 */ /* 0x000fe80003800000 */
[----:B------:R0:W-:Y:S01]  /*ae00*/  @!P4 STG.E.U8 desc[UR44][R6.64+0x68], R3 ;  /* 0x000068030600c986 */ /* 0x0001e2000c10112c */
[----:B------:R-:W-:Y:S05]  /*ae10*/  @P0 BRA `(.L_x_237) ;  /* 0x00000000000c0947 */ /* 0x000fea0003800000 */
[----:B--2---:R-:W0:Y:S02]  /*ae20*/  LDG.E.U8 R139, desc[UR44][R14.64+0x69] ;  /* 0x0000692c0e8b7981 */ /* 0x004e24000c1e1100 */
[----:B0-----:R-:W-:-:S05]  /*ae30*/  PRMT R3, R139, 0x8880, RZ ;  /* 0x000088808b037816 */ /* 0x001fca00000000ff */
[----:B------:R-:W-:-:S07]  /*ae40*/  IMAD R22, R3, R138, RZ ;  /* 0x0000008a03167224 */ /* 0x000fce00078e02ff */
.L_x_237:
[----:B------:R-:W-:Y:S05]  /*ae50*/  BSYNC B1 ;  /* 0x0000000000017941 */ /* 0x000fea0003800000 */
.L_x_236:
[----:B------:R-:W-:Y:S01]  /*ae60*/  @!P0 IMAD R39, R39, R23, R22 ;  /* 0x0000001727278224 */ /* 0x000fe200078e0216 */
[----:B------:R-:W-:Y:S04]  /*ae70*/  BSSY B1, `(.L_x_238) ;  /* 0x0000006000017945 */ /* 0x000fe80003800000 */
[----:B------:R0:W-:Y:S01]  /*ae80*/  @!P0 STG.E.U8 desc[UR44][R6.64+0x69], R39 ;  /* 0x0000692706008986 */ /* 0x0001e2000c10112c */
[----:B------:R-:W-:Y:S05]  /*ae90*/  @P5 BRA `(.L_x_239) ;  /* 0x00000000000c5947 */ /* 0x000fea0003800000 */
[----:B--2---:R-:W0:Y:S02]  /*aea0*/  LDG.E.U8 R139, desc[UR44][R20.64+0x60] ;  /* 0x0000602c148b7981 */ /* 0x004e24000c1e1100 */
[----:B0-----:R-:W-:-:S05]  /*aeb0*/  PRMT R3, R139, 0x8880, RZ ;  /* 0x000088808b037816 */ /* 0x001fca00000000ff */
[----:B------:R-:W-:-:S07]  /*aec0*/  IMAD R22, R3, R138, RZ ;  /* 0x0000008a03167224 */ /* 0x000fce00078e02ff */
.L_x_239:
[----:B------:R-:W-:Y:S05]  /*aed0*/  BSYNC B1 ;  /* 0x0000000000017941 */ /* 0x000fea0003800000 */
.L_x_238:
[----:B0-----:R-:W-:Y:S01]  /*aee0*/  @!P5 IMAD R3, R24, R23, R22 ;  /* 0x000000171803d224 */ /* 0x001fe200078e0216 */
[----:B------:R-:W-:Y:S04]  /*aef0*/  BSSY B1, `(.L_x_240) ;  /* 0x0000006000017945 */ /* 0x000fe80003800000 */
[----:B------:R0:W-:Y:S01]  /*af00*/  @!P5 STG.E.U8 desc[UR44][R10.64+0x60], R3 ;  /* 0x000060030a00d986 */ /* 0x0001e2000c10112c */
[----:B------:R-:W-:Y:S05]  /*af10*/  @P3 BRA `(.L_x_241) ;  /* 0x00000000000c3947 */ /* 0x000fea0003800000 */
[----:B--2---:R-:W0:Y:S02]  /*af20*/  LDG.E.U8 R139, desc[UR44][R20.64+0x61] ;  /* 0x0000612c148b7981 */ /* 0x004e24000c1e1100 */
[----:B0-----:R-:W-:-:S05]  /*af30*/  PRMT R3, R139, 0x8880, RZ ;  /* 0x000088808b037816 */ /* 0x001fca00000000ff */
[----:B------:R-:W-:-:S07]  /*af40*/  IMAD R22, R3, R138, RZ ;  /* 0x0000008a03167224 */ /* 0x000fce00078e02ff */
.L_x_241:
[----:B------:R-:W-:Y:S05]  /*af50*/  BSYNC B1 ;  /* 0x0000000000017941 */ /* 0x000fea0003800000 */
.L_x_240:
[C---:B------:R-:W-:Y:S01]  /*af60*/  ISETP.LT.OR P4, PT, R0.reuse, 0x61, !P2 ;  /* 0x000000610000780c */ /* 0x040fe20005781670 */
[----:B------:R-:W-:Y:S01]  /*af70*/  @!P3 IMAD R25, R25, R23, R22 ;  /* 0x000000171919b224 */ /* 0x000fe200078e0216 */
[----:B------:R-:W-:Y:S01]  /*af80*/  BSSY B1, `(.L_x_242) ;  /* 0x000000a000017945 */ /* 0x000fe20003800000 */
[C---:B------:R-:W-:Y:S02]  /*af90*/  ISETP.LT.OR P0, PT, R0.reuse, 0x62, !P2 ;  /* 0x000000620000780c */ /* 0x040fe40005701670 */
[C---:B------:R-:W-:Y:S01]  /*afa0*/  ISETP.LT.OR P5, PT, R0.reuse, 0x69, !P2 ;  /* 0x000000690000780c */ /* 0x040fe200057a1670 */
[----:B------:R0:W-:Y:S01]  /*afb0*/  @!P3 STG.E.U8 desc[UR44][R10.64+0x61], R25 ;  /* 0x000061190a00b986 */ /* 0x0001e2000c10112c */
[C---:B------:R-:W-:Y:S02]  /*afc0*/  ISETP.LT.OR P3, PT, R0.reuse, 0x69, !P1 ;  /* 0x000000690000780c */ /* 0x040fe40004f61670 */
[----:B------:R-:W-:-:S04]  /*afd0*/  ISETP.LT.OR P1, PT, R0, 0x6a, !P1 ;  /* 0x0000006a0000780c */ /* 0x000fc80004f21670 */
[----:B------:R-:W-:Y:S09]  /*afe0*/  @P4 BRA `(.L_x_243) ;  /* 0x00000000000c4947 */ /* 0x000ff20003800000 */
[----:B--2---:R-:W0:Y:S02]  /*aff0*/  LDG.E.U8 R139, desc[UR44][R128.64+0x60] ;  /* 0x0000602c808b7981 */ /* 0x004e24000c1e1100 */
[----:B0-----:R-:W-:-:S05]  /*b000*/  PRMT R3, R139, 0x8880, RZ ;  /* 0x000088808b037816 */ /* 0x001fca00000000ff */
[----:B------:R-:W-:-:S07]  /*b010*/  IMAD R22, R3, R138, RZ ;  /* 0x0000008a03167224 */ /* 0x000fce00078e02ff */
.L_x_243:
[----:B------:R-:W-:Y:S05]  /*b020*/  BSYNC B1 ;  /* 0x0000000000017941 */ /* 0x000fea0003800000 */
.L_x_242:
[----:B0-----:R-:W-:Y:S01]  /*b030*/  @!P4 IMAD R3, R26, R23, R22 ;  /* 0x000000171a03c224 */ /* 0x001fe200078e0216 */
[----:B------:R-:W-:Y:S04]  /*b040*/  BSSY B1, `(.L_x_244) ;  /* 0x0000006000017945 */ /* 0x000fe80003800000 */
[----:B------:R0:W-:Y:S01]  /*b050*/  @!P4 STG.E.U8 desc[UR44][R8.64+0x60], R3 ;  /* 0x000060030800c986 */ /* 0x0001e2000c10112c */
[----:B------:R-:W-:Y:S05]  /*b060*/  @P0 BRA `(.L_x_245) ;  /* 0x00000000000c0947 */ /* 0x000fea0003800000 */
[----:B--2---:R-:W0:Y:S02]  /*b070*/  LDG.E.U8 R139, desc[UR44][R128.64+0x61] ;  /* 0x0000612c808b7981 */ /* 0x004e24000c1e1100 */
[----:B0-----:R-:W-:-:S05]  /*b080*/  PRMT R3, R139, 0x8880, RZ ;  /* 0x000088808b037816 */ /* 0x001fca00000000ff */
[----:B------:R-:W-:-:S07]  /*b090*/  IMAD R22, R3, R138, RZ ;  /* 0x0000008a03167224 */ /* 0x000fce00078e02ff */
.L_x_245:
[----:B------:R-:W-:Y:S05]  /*b0a0*/  BSYNC B1 ;  /* 0x0000000000017941 */ /* 0x000fea0003800000 */
.L_x_244:
[----:B------:R-:W-:Y:S01]  /*b0b0*/  @!P0 IMAD R27, R27, R23, R22 ;  /* 0x000000171b1b8224 */ /* 0x000fe200078e0216 */
[----:B------:R-:W-:Y:S04]  /*b0c0*/  BSSY B1, `(.L_x_246) ;  /* 0x0000006000017945 */ /* 0x000fe80003800000 */
[----:B------:R0:W-:Y:S01]  /*b0d0*/  @!P0 STG.E.U8 desc[UR44][R8.64+0x61], R27 ;  /* 0x0000611b08008986 */ /* 0x0001e2000c10112c */
[----:B------:R-:W-:Y:S05]  /*b0e0*/  @P3 BRA `(.L_x_247) ;  /* 0x00000000000c3947 */ /* 0x000fea0003800000 */
[----:B--2---:R-:W0:Y:S02]  /*b0f0*/  LDG.E.U8 R139, desc[UR44][R20.64+0x68] ;  /* 0x0000682c148b7981 */ /* 0x004e24000c1e1100 */
[----:B0-----:R-:W-:-:S05]  /*b100*/  PRMT R3, R139, 0x8880, RZ ;  /* 0x000088808b037816 */ /* 0x001fca00000000ff */
[----:B------:R-:W-:-:S07]  /*b110*/  IMAD R22, R3, R138, RZ ;  /* 0x0000008a03167224 */ /* 0x000fce00078e02ff */
.L_x_247:
[----:B------:R-:W-:Y:S05]  /*b120*/  BSYNC B1 ;  /* 0x0000000000017941 */ /* 0x000fea0003800000 */
.L_x_246:
[----:B0-----:R-:W-:Y:S01]  /*b130*/  @!P3 IMAD R3, R28, R23, R22 ;  /* 0x000000171c03b224 */ /* 0x001fe200078e0216 */
[----:B------:R-:W-:Y:S04]  /*b140*/  BSSY B1, `(.L_x_248) ;  /* 0x0000006000017945 */ /* 0x000fe80003800000 */
[----:B------:R0:W-:Y:S01]  /*b150*/  @!P3 STG.E.U8 desc[UR44][R10.64+0x68], R3 ;  /* 0x000068030a00b986 */ /* 0x0001e2000c10112c */
[----:B------:R-:W-:Y:S05]  /*b160*/  @P1 BRA `(.L_x_249) ;  /* 0x00000000000c1947 */ /* 0x000fea0003800000 */
[----:B--2---:R-:W0:Y:S02]  /*b170*/  LDG.E.U8 R139, desc[UR44][R20.64+0x69] ;  /* 0x0000692c148b7981 */ /* 0x004e24000c1e1100 */
[----:B0-----:R-:W-:-:S05]  /*b180*/  PRMT R3, R139, 0x8880, RZ ;  /* 0x000088808b037816 */ /* 0x001fca00000000ff */
[----:B------:R-:W-:-:S07]  /*b190*/  IMAD R22, R3, R138, RZ ;  /* 0x0000008a03167224 */ /* 0x000fce00078e02ff */
.L_x_249:
[----:B------:R-:W-:Y:S05]  /*b1a0*/  BSYNC B1 ;  /* 0x0000000000017941 */ /* 0x000fea0003800000 */
.L_x_248:
[----:B------:R-:W-:Y:S01]  /*b1b0*/  @!P1 IMAD R29, R29, R23, R22 ;  /* 0x000000171d1d9224 */ /* 0x000fe200078e0216 */
[----:B------:R-:W-:Y:S04]  /*b1c0*/  BSSY B1, `(.L_x_250) ;  /* 0x0000006000017945 */ /* 0x000fe80003800000 */
[----:B------:R0:W-:Y:S01]  /*b1d0*/  @!P1 STG.E.U8 desc[UR44][R10.64+0x69], R29 ;  /* 0x0000691d0a009986 */ /* 0x0001e2000c10112c */
[----:B------:R-:W-:Y:S05]  /*b1e0*/  @P5 BRA `(.L_x_251) ;  /* 0x00000000000c5947 */ /* 0x000fea0003800000 */
[----:B--2---:R-:W0:Y:S02]  /*b1f0*/  LDG.E.U8 R139, desc[UR44][R128.64+0x68] ;  /* 0x0000682c808b7981 */ /* 0x004e24000c1e1100 */
[----:B0-----:R-:W-:-:S05]  /*b200*/  PRMT R3, R139, 0x8880, RZ ;  /* 0x000088808b037816 */ /* 0x001fca00000000ff */
[----:B------:R-:W-:-:S07]  /*b210*/  IMAD R22, R3, R138, RZ ;  /* 0x0000008a03167224 */ /* 0x000fce00078e02ff */
.L_x_251:
[----:B------:R-:W-:Y:S05]  /*b220*/  BSYNC B1 ;  /* 0x0000000000017941 */ /* 0x000fea0003800000 */
.L_x_250:
[----:B0-----:R-:W-:Y:S01]  /*b230*/  @!P5 IMAD R3, R30, R23, R22 ;  /* 0x000000171e03d224 */ /* 0x001fe200078e0216 */
[----:B------:R-:W-:Y:S01]  /*b240*/  ISETP.LT.OR P2, PT, R0, 0x6a, !P2 ;  /* 0x0000006a0000780c */ /* 0x000fe20005741670 */
[----:B------:R-:W-:Y:S03]  /*b250*/  BSSY B1, `(.L_x_252) ;  /* 0x0000006000017945 */ /* 0x000fe60003800000 */
[----:B------:R0:W-:Y:S09]  /*b260*/  @!P5 STG.E.U8 desc[UR44][R8.64+0x68], R3 ;  /* 0x000068030800d986 */ /* 0x0001f2000c10112c */
[----:B------:R-:W-:Y:S05]  /*b270*/  @P2 BRA `(.L_x_253) ;  /* 0x00000000000c2947 */ /* 0x000fea0003800000 */
[----:B--2---:R-:W0:Y:S02]  /*b280*/  LDG.E.U8 R139, desc[UR44][R128.64+0x69] ;  /* 0x0000692c808b7981 */ /* 0x004e24000c1e1100 */
[----:B0-----:R-:W-:-:S05]  /*b290*/  PRMT R3, R139, 0x8880, RZ ;  /* 0x000088808b037816 */ /* 0x001fca00000000ff */
[----:B------:R-:W-:-:S07]  /*b2a0*/  IMAD R22, R3, R138, RZ ;  /* 0x0000008a03167224 */ /* 0x000fce00078e02ff */
.L_x_253:
[----:B------:R-:W-:Y:S05]  /*b2b0*/  BSYNC B1 ;  /* 0x0000000000017941 */ /* 0x000fea0003800000 */
.L_x_252:
[----:B------:R-:W-:Y:S01]  /*b2c0*/  IMAD R31, R31, R23, R22 ;  /* 0x000000171f1f7224 */ /* 0x000fe200078e0216 */
[----:B------:R-:W-:Y:S06]  /*b2d0*/  @P2 BRA `(.L_x_254) ;  /* 0x0000001400582947 */ /* 0x000fec0003800000 */
[----:B------:R0:W-:Y:S01]  /*b2e0*/  STG.E.U8 desc[UR44][R8.64+0x69], R31 ;  /* 0x0000691f08007986 */ /* 0x0001e2000c10112c */
[----:B------:R-:W-:Y:S05]  /*b2f0*/  BRA `(.L_x_254) ;  /* 0x0000001400507947 */ /* 0x000fea0003800000 */
.L_x_29:
[C---:B------:R-:W-:Y:S02]  /*b300*/  ISETP.GE.AND P2, PT, R3.reuse, 0x1, PT ;  /* 0x000000010300780c */ /* 0x040fe40003f46270 */
[----:B------:R-:W-:Y:S02]  /*b310*/  ISETP.GE.AND P3, PT, R3, 0x9, PT ;  /* 0x000000090300780c */ /* 0x000fe40003f66270 */
[C---:B------:R-:W-:Y:S02]  /*b320*/  ISETP.LT.OR P4, PT, R0.reuse, 0x1, !P2 ;  /* 0x000000010000780c */ /* 0x040fe40005781670 */
[C---:B------:R-:W-:Y:S02]  /*b330*/  ISETP.LT.OR P5, PT, R0.reuse, 0x2, !P2 ;  /* 0x000000020000780c */ /* 0x040fe400057a1670 */
[C---:B------:R-:W-:Y:S02]  /*b340*/  ISETP.LT.OR P0, PT, R0.reuse, 0x1, !P3 ;  /* 0x000000010000780c */ /* 0x040fe40005f01670 */
[----:B------:R-:W-:-:S07]  /*b350*/  ISETP.LT.OR P1, PT, R0, 0x2, !P3 ;  /* 0x000000020000780c */ /* 0x000fce0005f21670 */
[-C--:B------:R-:W-:Y:S02]  /*b360*/  @!P4 IMAD R13, R128, R23.reuse, RZ ;  /* 0x00000017800dc224 */ /* 0x080fe400078e02ff */
[-C--:B------:R-:W-:Y:S02]  /*b370*/  @!P5 IMAD R129, R129, R23.reuse, RZ ;  /* 0x000000178181d224 */ /* 0x080fe400078e02ff */
[-C--:B------:R-:W-:Y:S01]  /*b380*/  @!P0 IMAD R15, R130, R23.reuse, RZ ;  /* 0x00000017820f8224 */ /* 0x080fe200078e02ff */
[----:B------:R0:W-:Y:S01]  /*b390*/  @!P4 STG.E.U8 desc[UR44][R4.64], R13 ;  /* 0x0000000d0400c986 */ /* 0x0001e2000c10112c */
[C---:B------:R-:W-:Y:S01]  /*b3a0*/  ISETP.LT.OR P4, PT, R0.reuse, 0x9, !P2 ;  /* 0x000000090000780c */ /* 0x040fe20005781670 */
[----:B------:R-:W-:Y:S02]  /*b3b0*/  @!P1 IMAD R131, R131, R23, RZ ;  /* 0x0000001783839224 */ /* 0x000fe400078e02ff */
[----:B------:R-:W-:Y:S01]  /*b3c0*/  @!P5 STG.E.U8 desc[UR44][R4.64+0x1], R129 ;  /* 0x000001810400d986 */ /* 0x000fe2000c10112c */
[----:B------:R-:W-:-:S03]  /*b3d0*/  ISETP.LT.OR P5, PT, R0, 0xa, !P2 ;  /* 0x0000000a0000780c */ /* 0x000fc600057a1670 */
[----:B------:R1:W-:Y:S01]  /*b3e0*/  @!P0 STG.E.U8 desc[UR44][R6.64], R15 ;  /* 0x0000000f06008986 */ /* 0x0003e2000c10112c */
[----:B------:R-:W-:-:S03]  /*b3f0*/  ISETP.LT.OR P0, PT, R0, 0x9, !P3 ;  /* 0x000000090000780c */ /* 0x000fc60005f01670 */
[----:B------:R-:W-:Y:S01]  /*b400*/  @!P1 STG.E.U8 desc[UR44][R6.64+0x1], R131 ;  /* 0x0000018306009986 */ /* 0x000fe2000c10112c */
[----:B------:R-:W-:Y:S01]  /*b410*/  ISETP.GE.AND P1, PT, R3, 0x81, PT ;  /* 0x000000810300780c */ /* 0x000fe20003f26270 */
[----:B------:R-:W-:-:S04]  /*b420*/  @!P4 IMAD R21, R132, R23, RZ ;  /* 0x000000178415c224 */ /* 0x000fc800078e02ff */
[-C--:B------:R-:W-:Y:S01]  /*b430*/  @!P5 IMAD R133, R133, R23.reuse, RZ ;  /* 0x000000178585d224 */ /* 0x080fe200078e02ff */
[----:B------:R-:W-:Y:S01]  /*b440*/  @!P4 STG.E.U8 desc[UR44][R4.64+0x8], R21 ;  /* 0x000008150400c986 */ /* 0x000fe2000c10112c */
[----:B------:R-:W-:Y:S02]  /*b450*/  ISETP.LT.OR P4, PT, R0, 0xa, !P3 ;  /* 0x0000000a0000780c */ /* 0x000fe40005f81670 */
[----:B0-----:R-:W-:Y:S01]  /*b460*/  @!P0 IMAD R13, R134, R23, RZ ;  /* 0x00000017860d8224 */ /* 0x001fe200078e02ff */
[----:B------:R-:W-:Y:S01]  /*b470*/  @!P5 STG.E.U8 desc[UR44][R4.64+0x9], R133 ;  /* 0x000009850400d986 */ /* 0x000fe2000c10112c */
[----:B------:R-:W-:-:S03]  /*b480*/  ISETP.LT.OR P5, PT, R0, 0x1, !P1 ;  /* 0x000000010000780c */ /* 0x000fc60004fa1670 */
[----:B------:R0:W-:Y:S01]  /*b490*/  @!P0 STG.E.U8 desc[UR44][R6.64+0x8], R13 ;  /* 0x0000080d06008986 */ /* 0x0001e2000c10112c */
[----:B------:R-:W-:-:S05]  /*b4a0*/  ISETP.GE.AND P0, PT, R3, 0x89, PT ;  /* 0x000000890300780c */ /* 0x000fca0003f06270 */
[----:B------:R-:W-:-:S04]  /*b4b0*/  @!P4 IMAD R135, R135, R23, RZ ;  /* 0x000000178787c224 */ /* 0x000fc800078e02ff */
[----:B-1----:R-:W-:Y:S01]  /*b4c0*/  @!P5 IMAD R15, R120, R23, RZ ;  /* 0x00000017780fd224 */ /* 0x002fe200078e02ff */
[----:B------:R-:W-:Y:S01]  /*b4d0*/  @!P4 STG.E.U8 desc[UR44][R6.64+0x9], R135 ;  /* 0x000009870600c986 */ /* 0x000fe2000c10112c */
[----:B------:R-:W-:-:S03]  /*b4e0*/  ISETP.LT.OR P4, PT, R0, 0x2, !P1 ;  /* 0x000000020000780c */ /* 0x000fc60004f81670 */
[----:B------:R1:W-:Y:S01]  /*b4f0*/  @!P5 STG.E.U8 desc[UR44][R10.64], R15 ;  /* 0x0000000f0a00d986 */ /* 0x0003e2000c10112c */
[----:B------:R-:W-:-:S09]  /*b500*/  ISETP.LT.OR P5, PT, R0, 0x1, !P0 ;  /* 0x000000010000780c */ /* 0x000fd200047a1670 */
[----:B------:R-:W-:-:S04]  /*b510*/  @!P4 IMAD R121, R121, R23, RZ ;  /* 0x000000177979c224 */ /* 0x000fc800078e02ff */
[----:B------:R-:W-:Y:S01]  /*b520*/  @!P5 IMAD R3, R122, R23, RZ ;  /* 0x000000177a03d224 */ /* 0x000fe200078e02ff */
[----:B------:R-:W-:Y:S01]  /*b530*/  @!P4 STG.E.U8 desc[UR44][R10.64+0x1], R121 ;  /* 0x000001790a00c986 */ /* 0x000fe2000c10112c */
[----:B------:R-:W-:-:S03]  /*b540*/  ISETP.LT.OR P4, PT, R0, 0x2, !P0 ;  /* 0x000000020000780c */ /* 0x000fc60004781670 */
[----:B------:R3:W-:Y:S01]  /*b550*/  @!P5 STG.E.U8 desc[UR44][R8.64], R3 ;  /* 0x000000030800d986 */ /* 0x0007e2000c10112c */
[----:B------:R-:W-:-:S09]  /*b560*/  ISETP.LT.OR P5, PT, R0, 0x9, !P1 ;  /* 0x000000090000780c */ /* 0x000fd20004fa1670 */
[----:B------:R-:W-:-:S04]  /*b570*/  @!P4 IMAD R123, R123, R23, RZ ;  /* 0x000000177b7bc224 */ /* 0x000fc800078e02ff */
[----:B0-----:R-:W-:Y:S01]  /*b580*/  @!P5 IMAD R13, R124, R23, RZ ;  /* 0x000000177c0dd224 */ /* 0x001fe200078e02ff */
[----:B------:R-:W-:Y:S01]  /*b590*/  @!P4 STG.E.U8 desc[UR44][R8.64+0x1], R123 ;  /* 0x0000017b0800c986 */ /* 0x000fe2000c10112c */
[----:B------:R-:W-:-:S03]  /*b5a0*/  ISETP.LT.OR P4, PT, R0, 0xa, !P1 ;  /* 0x0000000a0000780c */ /* 0x000fc60004f81670 */
[----:B------:R0:W-:Y:S01]  /*b5b0*/  @!P5 STG.E.U8 desc[UR44][R10.64+0x8], R13 ;  /* 0x0000080d0a00d986 */ /* 0x0001e2000c10112c */
[----:B------:R-:W-:-:S09]  /*b5c0*/  ISETP.LT.OR P5, PT, R0, 0x9, !P0 ;  /* 0x000000090000780c */ /* 0x000fd200047a1670 */
[----:B------:R-:W-:-:S04]  /*b5d0*/  @!P4 IMAD R125, R125, R23, RZ ;  /* 0x000000177d7dc224 */ /* 0x000fc800078e02ff */
[----:B-1----:R-:W-:Y:S01]  /*b5e0*/  @!P5 IMAD R15, R126, R23, RZ ;  /* 0x000000177e0fd224 */ /* 0x002fe200078e02ff */
[----:B------:R-:W-:Y:S01]  /*b5f0*/  @!P4 STG.E.U8 desc[UR44][R10.64+0x9], R125 ;  /* 0x0000097d0a00c986 */ /* 0x000fe2000c10112c */
[----:B------:R-:W-:-:S03]  /*b600*/  ISETP.LT.OR P4, PT, R0, 0xa, !P0 ;  /* 0x0000000a0000780c */ /* 0x000fc60004781670 */
[----:B------:R1:W-:Y:S01]  /*b610*/  @!P5 STG.E.U8 desc[UR44][R8.64+0x8], R15 ;  /* 0x0000080f0800d986 */ /* 0x0003e2000c10112c */
[----:B------:R-:W-:-:S09]  /*b620*/  ISETP.LT.OR P5, PT, R0, 0x11, !P2 ;  /* 0x000000110000780c */ /* 0x000fd200057a1670 */
[----:B------:R-:W-:-:S04]  /*b630*/  @!P4 IMAD R127, R127, R23, RZ ;  /* 0x000000177f7fc224 */ /* 0x000fc800078e02ff */
[----:B---3--:R-:W-:Y:S01]  /*b640*/  @!P5 IMAD R3, R112, R23, RZ ;  /* 0x000000177003d224 */ /* 0x008fe200078e02ff */
        /* <DEDUP_REMOVED lines=249> */
[C---:B------:R-:W-:Y:S02]  /*c5e0*/  ISETP.LT.OR P5, PT, R0.reuse, 0x69, !P2 ;  /* 0x000000690000780c */ /* 0x040fe400057a1670 */
[----:B------:R-:W-:-:S07]  /*c5f0*/  ISETP.LT.OR P2, PT, R0, 0x6a, !P2 ;  /* 0x0000006a0000780c */ /* 0x000fce0005741670 */
[----:B------:R-:W-:-:S04]  /*c600*/  @!P4 IMAD R35, R35, R23, RZ ;  /* 0x000000172323c224 */ /* 0x000fc800078e02ff */
[-C--:B---3--:R-:W-:Y:S01]  /*c610*/  @!P5 IMAD R3, R36, R23.reuse, RZ ;  /* 0x000000172403d224 */ /* 0x088fe200078e02ff */
[----:B------:R-:W-:Y:S01]  /*c620*/  @!P4 STG.E.U8 desc[UR44][R6.64+0x61], R35 ;  /* 0x000061230600c986 */ /* 0x000fe2000c10112c */
[----:B------:R-:W-:Y:S01]  /*c630*/  @!P2 IMAD R37, R37, R23, RZ ;  /* 0x000000172525a224 */ /* 0x000fe200078e02ff */
[C---:B------:R-:W-:Y:S02]  /*c640*/  ISETP.LT.OR P4, PT, R0.reuse, 0x69, !P3 ;  /* 0x000000690000780c */ /* 0x040fe40005f81670 */
[C---:B------:R-:W-:Y:S01]  /*c650*/  ISETP.LT.OR P3, PT, R0.reuse, 0x6a, !P3 ;  /* 0x0000006a0000780c */ /* 0x040fe20005f61670 */
[----:B------:R3:W-:Y:S01]  /*c660*/  @!P5 STG.E.U8 desc[UR44][R4.64+0x68], R3 ;  /* 0x000068030400d986 */ /* 0x0007e2000c10112c */
[----:B------:R-:W-:-:S03]  /*c670*/  ISETP.LT.OR P5, PT, R0, 0x61, !P1 ;  /* 0x000000610000780c */ /* 0x000fc60004fa1670 */
[----:B------:R4:W-:Y:S01]  /*c680*/  @!P2 STG.E.U8 desc[UR44][R4.64+0x69], R37 ;  /* 0x000069250400a986 */ /* 0x0009e2000c10112c */
[----:B------:R-:W-:-:S05]  /*c690*/  ISETP.LT.OR P2, PT, R0, 0x62, !P1 ;  /* 0x000000620000780c */ /* 0x000fca0004f41670 */
[-C--:B0-----:R-:W-:Y:S02]  /*c6a0*/  @!P4 IMAD R13, R38, R23.reuse, RZ ;  /* 0x00000017260dc224 */ /* 0x081fe400078e02ff */
[-C--:B------:R-:W-:Y:S02]  /*c6b0*/  @!P3 IMAD R39, R39, R23.reuse, RZ ;  /* 0x000000172727b224 */ /* 0x080fe400078e02ff */
[-C--:B-1----:R-:W-:Y:S01]  /*c6c0*/  @!P5 IMAD R15, R24, R23.reuse, RZ ;  /* 0x00000017180fd224 */ /* 0x082fe200078e02ff */
[----:B------:R-:W-:Y:S01]  /*c6d0*/  @!P4 STG.E.U8 desc[UR44][R6.64+0x68], R13 ;  /* 0x0000680d0600c986 */ /* 0x000fe2000c10112c */
[C---:B------:R-:W-:Y:S02]  /*c6e0*/  ISETP.LT.OR P4, PT, R0.reuse, 0x62, !P0 ;  /* 0x000000620000780c */ /* 0x040fe40004781670 */
[----:B------:R-:W-:Y:S01]  /*c6f0*/  @!P2 IMAD R25, R25, R23, RZ ;  /* 0x000000171919a224 */ /* 0x000fe200078e02ff */
[----:B------:R0:W-:Y:S01]  /*c700*/  @!P3 STG.E.U8 desc[UR44][R6.64+0x69], R39 ;  /* 0x000069270600b986 */ /* 0x0001e2000c10112c */
[----:B------:R-:W-:-:S03]  /*c710*/  ISETP.LT.OR P3, PT, R0, 0x61, !P0 ;  /* 0x000000610000780c */ /* 0x000fc60004761670 */
[----:B------:R1:W-:Y:S01]  /*c720*/  @!P2 STG.E.U8 desc[UR44][R10.64+0x61], R25 ;  /* 0x000061190a00a986 */ /* 0x0003e2000c10112c */
[C---:B------:R-:W-:Y:S02]  /*c730*/  ISETP.LT.OR P2, PT, R0.reuse, 0x69, !P1 ;  /* 0x000000690000780c */ /* 0x040fe40004f41670 */
[C---:B------:R-:W-:Y:S01]  /*c740*/  ISETP.LT.OR P1, PT, R0.reuse, 0x6a, !P1 ;  /* 0x0000006a0000780c */ /* 0x040fe20004f21670 */
[----:B------:R1:W-:Y:S01]  /*c750*/  @!P5 STG.E.U8 desc[UR44][R10.64+0x60], R15 ;  /* 0x0000600f0a00d986 */ /* 0x0003e2000c10112c */
[C---:B------:R-:W-:Y:S01]  /*c760*/  ISETP.LT.OR P5, PT, R0.reuse, 0x69, !P0 ;  /* 0x000000690000780c */ /* 0x040fe200047a1670 */
[----:B------:R-:W-:Y:S01]  /*c770*/  @!P4 IMAD R27, R27, R23, RZ ;  /* 0x000000171b1bc224 */ /* 0x000fe200078e02ff */
[----:B------:R-:W-:-:S03]  /*c780*/  ISETP.LT.OR P0, PT, R0, 0x6a, !P0 ;  /* 0x0000006a0000780c */ /* 0x000fc60004701670 */
[-C--:B---3--:R-:W-:Y:S01]  /*c790*/  @!P3 IMAD R3, R26, R23.reuse, RZ ;  /* 0x000000171a03b224 */ /* 0x088fe200078e02ff */
[----:B------:R1:W-:Y:S03]  /*c7a0*/  @!P4 STG.E.U8 desc[UR44][R8.64+0x61], R27 ;  /* 0x0000611b0800c986 */ /* 0x0003e6000c10112c */
[-C--:B----4-:R-:W-:Y:S01]  /*c7b0*/  @!P2 IMAD R5, R28, R23.reuse, RZ ;  /* 0x000000171c05a224 */ /* 0x090fe200078e02ff */
[----:B------:R1:W-:Y:S01]  /*c7c0*/  @!P3 STG.E.U8 desc[UR44][R8.64+0x60], R3 ;  /* 0x000060030800b986 */ /* 0x0003e2000c10112c */
[-C--:B------:R-:W-:Y:S02]  /*c7d0*/  @!P1 IMAD R29, R29, R23.reuse, RZ ;  /* 0x000000171d1d9224 */ /* 0x080fe400078e02ff */
[-C--:B0-----:R-:W-:Y:S01]  /*c7e0*/  @!P5 IMAD R7, R30, R23.reuse, RZ ;  /* 0x000000171e07d224 */ /* 0x081fe200078e02ff */
[----:B------:R1:W-:Y:S01]  /*c7f0*/  @!P2 STG.E.U8 desc[UR44][R10.64+0x68], R5 ;  /* 0x000068050a00a986 */ /* 0x0003e2000c10112c */
[----:B------:R-:W-:-:S03]  /*c800*/  @!P0 IMAD R31, R31, R23, RZ ;  /* 0x000000171f1f8224 */ /* 0x000fc600078e02ff */
[----:B------:R1:W-:Y:S04]  /*c810*/  @!P1 STG.E.U8 desc[UR44][R10.64+0x69], R29 ;  /* 0x0000691d0a009986 */ /* 0x0003e8000c10112c */
[----:B------:R1:W-:Y:S04]  /*c820*/  @!P5 STG.E.U8 desc[UR44][R8.64+0x68], R7 ;  /* 0x000068070800d986 */ /* 0x0003e8000c10112c */
[----:B------:R1:W-:Y:S02]  /*c830*/  @!P0 STG.E.U8 desc[UR44][R8.64+0x69], R31 ;  /* 0x0000691f08008986 */ /* 0x0003e4000c10112c */
.L_x_254:
[----:B------:R-:W-:Y:S05]  /*c840*/  BSYNC B0 ;  /* 0x0000000000007941 */ /* 0x000fea0003800000 */
.L_x_28:
[----:B------:R-:W-:Y:S01]  /*c850*/  ULDC UR4, c[0x0][0xc] ;  /* 0x0000030000047ab9 */ /* 0x000fe20000000800 */
[----:B------:R-:W-:Y:S01]  /*c860*/  ULDC UR5, c[0x0][0x10] ;  /* 0x0000040000057ab9 */ /* 0x000fe20000000800 */
[----:B01----:R-:W0:Y:S01]  /*c870*/  LDC R3, c[0x0][0x14] ;  /* 0x00000500ff037b82 */ /* 0x003e220000000800 */
[----:B------:R-:W-:Y:S01]  /*c880*/  UIMAD.WIDE.U32 UR4, UR4, UR5, URZ ;  /* 0x00000005040472a5 */ /* 0x000fe2000f8e003f */
[----:B------:R-:W-:Y:S01]  /*c890*/  PRMT R0, RZ, 0x7610, R0 ;  /* 0x00007610ff007816 */ /* 0x000fe20000000000 */
[----:B------:R-:W-:Y:S02]  /*c8a0*/  IMAD.MOV.U32 R136, RZ, RZ, -0x1 ;  /* 0xffffffffff887424 */ /* 0x000fe400078e00ff */
[----:B------:R-:W-:Y:S02]  /*c8b0*/  IMAD.MOV.U32 R22, RZ, RZ, -0x1 ;  /* 0xffffffffff167424 */ /* 0x000fe400078e00ff */
[----:B0-----:R-:W-:-:S04]  /*c8c0*/  IMAD.WIDE.U32 R16, R3, UR4, R16 ;  /* 0x0000000403107c25 */ /* 0x001fc8000f8e0010 */
[----:B------:R-:W-:Y:S01]  /*c8d0*/  IMAD R3, R3, UR5, RZ ;  /* 0x0000000503037c24 */ /* 0x000fe2000f8e02ff */
[----:B------:R-:W-:Y:S02]  /*c8e0*/  ULDC.64 UR4, c[0x0][0x650] ;  /* 0x0001940000047ab9 */ /* 0x000fe40000000a00 */
[----:B------:R-:W-:Y:S01]  /*c8f0*/  ISETP.GE.U32.AND P0, PT, R16, UR4, PT ;  /* 0x0000000410007c0c */ /* 0x000fe2000bf06070 */
[----:B------:R-:W-:-:S05]  /*c900*/  IMAD.IADD R17, R17, 0x1, R3 ;  /* 0x0000000111117824 */ /* 0x000fca00078e0203 */
[----:B------:R-:W-:-:S13]  /*c910*/  ISETP.GE.U32.AND.EX P0, PT, R17, UR5, PT, P0 ;  /* 0x0000000511007c0c */ /* 0x000fda000bf06100 */
[----:B------:R-:W-:Y:S05]  /*c920*/  @P0 BRA `(.L_x_255) ;  /* 0x0000000400640947 */ /* 0x000fea0003800000 */
[----:B------:R-:W0:Y:S01]  /*c930*/  S2R R12, SR_CTAID.X ;  /* 0x00000000000c7919 */ /* 0x000e220000002500 */
[----:B---3--:R-:W1:Y:S01]  /*c940*/  LDC.64 R10, c[0x0][0x628] ;  /* 0x00018a00ff0a7b82 */ /* 0x008e620000000a00 */
[----:B------:R-:W-:Y:S01]  /*c950*/  ULDC UR4, c[0x0][0x150] ;  /* 0x0000540000047ab9 */ /* 0x000fe20000000800 */
[----:B------:R-:W-:Y:S01]  /*c960*/  IMAD.MOV.U32 R8, RZ, RZ, R16 ;  /* 0x000000ffff087224 */ /* 0x000fe200078e0010 */
[----:B------:R-:W3:Y:S01]  /*c970*/  S2R R24, SR_CTAID.Y ;  /* 0x0000000000187919 */ /* 0x000ee20000002600 */
[----:B------:R-:W-:-:S04]  /*c980*/  IMAD.MOV.U32 R9, RZ, RZ, R17 ;  /* 0x000000ffff097224 */ /* 0x000fc800078e0011 */
[----:B------:R-:W2:Y:S08]  /*c990*/  LDC R21, c[0x0][0x144] ;  /* 0x00005100ff157b82 */ /* 0x000eb00000000800 */
[----:B------:R-:W2:Y:S08]  /*c9a0*/  LDC R0, c[0x0][0x630] ;  /* 0x00018c00ff007b82 */ /* 0x000eb00000000800 */
[----:B------:R-:W2:Y:S01]  /*c9b0*/  LDC.64 R14, c[0x0][0x620] ;  /* 0x00018800ff0e7b82 */ /* 0x000ea20000000a00 */
[----:B-1----:R-:W-:-:S04]  /*c9c0*/  ISETP.NE.U32.AND P0, PT, R10, RZ, PT ;  /* 0x000000ff0a00720c */ /* 0x002fc80003f05070 */
[----:B------:R-:W-:Y:S02]  /*c9d0*/  ISETP.NE.AND.EX P0, PT, R11, RZ, PT, P0 ;  /* 0x000000ff0b00720c */ /* 0x000fe40003f05300 */
[----:B0-----:R-:W-:-:S05]  /*c9e0*/  I2FP.F32.U32 R3, R12 ;  /* 0x0000000c00037245 */ /* 0x001fca0000201000 */
[----:B------:R-:W-:-:S04]  /*c9f0*/  FMUL R3, R3, UR4 ;  /* 0x0000000403037c20 */ /* 0x000fc80008400000 */
[----:B------:R0:W1:Y:S02]  /*ca00*/  F2I.U32.TRUNC.NTZ R20, R3 ;  /* 0x0000000300147305 */ /* 0x000064000020f000 */
[----:B---3--:R-:W-:Y:S05]  /*ca10*/  @!P0 BRA `(.L_x_256) ;  /* 0x0000000000288947 */ /* 0x008fea0003800000 */
[----:B0-----:R-:W0:Y:S02]  /*ca20*/  LDC R3, c[0x0][0x634] ;  /* 0x00018d00ff037b82 */ /* 0x001e240000000800 */
[----:B0-----:R-:W-:-:S05]  /*ca30*/  IADD3 R3, P0, R16, R3, RZ ;  /* 0x0000000310037210 */ /* 0x001fca0007f1e0ff */
[----:B------:R-:W-:-:S04]  /*ca40*/  IMAD.X R13, RZ, RZ, R17, P0 ;  /* 0x000000ffff0d7224 */ /* 0x000fc800000e0611 */
[----:B------:R-:W-:-:S04]  /*ca50*/  IMAD.WIDE.U32 R4, R13, R10, RZ ;  /* 0x0000000a0d047225 */ /* 0x000fc800078e00ff */
[----:B----4-:R-:W-:-:S04]  /*ca60*/  IMAD.WIDE.U32 R6, P0, R3, R11, R4 ;  /* 0x0000000b03067225 */ /* 0x010fc80007800004 */
[----:B------:R-:W-:-:S04]  /*ca70*/  IMAD.WIDE.U32 R4, R3, R10, RZ ;  /* 0x0000000a03047225 */ /* 0x000fc800078e00ff */
[----:B------:R-:W-:Y:S01]  /*ca80*/  IMAD.X R9, RZ, RZ, RZ, P0 ;  /* 0x000000ffff097224 */ /* 0x000fe200000e06ff */
[----:B------:R-:W-:Y:S01]  /*ca90*/  IADD3 RZ, P0, R5, R6, RZ ;  /* 0x0000000605ff7210 */ /* 0x000fe20007f1e0ff */
[----:B------:R-:W-:-:S04]  /*caa0*/  IMAD.MOV.U32 R8, RZ, RZ, R7 ;  /* 0x000000ffff087224 */ /* 0x000fc800078e0007 */
[----:B------:R-:W-:-:S08]  /*cab0*/  IMAD.WIDE.U32.X R8, R13, R11, R8, P0 ;  /* 0x0000000b0d087225 */ /* 0x000fd000000e0408 */
.L_x_256:
[----:B------:R-:W3:Y:S01]  /*cac0*/  LDC.64 R30, c[0x0][0x640] ;  /* 0x00019000ff1e7b82 */ /* 0x000ee20000000a00 */
[-CC-:B--2---:R-:W-:Y:S01]  /*cad0*/  SHF.R.U64 R22, R8, R0.reuse, R9.reuse ;  /* 0x0000000008167219 */ /* 0x184fe20000001209 */
[----:B-1----:R-:W-:Y:S01]  /*cae0*/  IMAD.MOV R20, RZ, RZ, -R20 ;  /* 0x000000ffff147224 */ /* 0x002fe200078e0a14 */
[----:B------:R-:W-:Y:S01]  /*caf0*/  SHF.R.U32.HI R0, RZ, R0, R9 ;  /* 0x00000000ff007219 */ /* 0x000fe20000011609 */
[----:B------:R-:W-:Y:S01]  /*cb00*/  ULDC UR4, c[0x0][0x154] ;  /* 0x0000550000047ab9 */ /* 0x000fe20000000800 */
[----:B0-----:R-:W-:Y:S01]  /*cb10*/  IADD3 R3, P0, RZ, -R22, RZ ;  /* 0x80000016ff037210 */ /* 0x001fe20007f1e0ff */
[----:B------:R-:W-:Y:S02]  /*cb20*/  IMAD R26, R21, R20, R12 ;  /* 0x00000014151a7224 */ /* 0x000fe400078e020c */
[----:B----4-:R-:W0:Y:S01]  /*cb30*/  LDC R6, c[0x0][0x618] ;  /* 0x00018600ff067b82 */ /* 0x010e220000000800 */
[----:B------:R-:W-:Y:S02]  /*cb40*/  IMAD.MOV.U32 R7, RZ, RZ, 0x1 ;  /* 0x00000001ff077424 */ /* 0x000fe400078e00ff */
[----:B------:R-:W-:-:S04]  /*cb50*/  IMAD.X R5, RZ, RZ, ~R0, P0 ;  /* 0x000000ffff057224 */ /* 0x000fc800000e0e00 */
[-C--:B------:R-:W-:Y:S01]  /*cb60*/  IMAD R0, R5, R14.reuse, RZ ;  /* 0x0000000e05007224 */ /* 0x080fe200078e02ff */
[----:B------:R-:W1:Y:S01]  /*cb70*/  LDC R8, c[0x0][0x608] ;  /* 0x00018200ff087b82 */ /* 0x000e620000000800 */
[----:B------:R-:W-:-:S04]  /*cb80*/  IMAD.WIDE.U32 R4, R3, R14, R16 ;  /* 0x0000000e03047225 */ /* 0x000fc800078e0010 */
[----:B------:R-:W-:Y:S01]  /*cb90*/  IMAD R3, R3, R15, R0 ;  /* 0x0000000f03037224 */ /* 0x000fe200078e0200 */
[----:B------:R-:W-:Y:S02]  /*cba0*/  I2FP.F32.U32 R0, R24 ;  /* 0x0000001800007245 */ /* 0x000fe40000201000 */
[----:B------:R-:W2:Y:S01]  /*cbb0*/  LDC R28, c[0x0][0x658] ;  /* 0x00019600ff1c7b82 */ /* 0x000ea20000000800 */
[----:B------:R-:W-:Y:S01]  /*cbc0*/  IMAD.IADD R3, R5, 0x1, R3 ;  /* 0x0000000105037824 */ /* 0x000fe200078e0203 */
[----:B---3--:R-:W-:Y:S01]  /*cbd0*/  ISETP.NE.U32.AND P0, PT, R30, RZ, PT ;  /* 0x000000ff1e00720c */ /* 0x008fe20003f05070 */
[----:B------:R-:W-:Y:S01]  /*cbe0*/  FMUL R0, R0, UR4 ;  /* 0x0000000400007c20 */ /* 0x000fe20008400000 */
[----:B------:R-:W-:Y:S02]  /*cbf0*/  IMAD.MOV.U32 R5, RZ, RZ, -0x1 ;  /* 0xffffffffff057424 */ /* 0x000fe400078e00ff */
[----:B------:R-:W-:Y:S01]  /*cc00*/  ISETP.NE.AND.EX P0, PT, R31, RZ, PT, P0 ;  /* 0x000000ff1f00720c */ /* 0x000fe20003f05300 */
[----:B------:R3:W4:Y:S01]  /*cc10*/  F2I.U32.TRUNC.NTZ R13, R0 ;  /* 0x00000000000d7305 */ /* 0x000722000020f000 */
[----:B------:R-:W3:Y:S01]  /*cc20*/  LDC R15, c[0x0][0x148] ;  /* 0x00005200ff0f7b82 */ /* 0x000ee20000000800 */
[----:B0-----:R-:W-:-:S02]  /*cc30*/  SHF.R.U64 R12, R4, R6, R3 ;  /* 0x00000006040c7219 */ /* 0x001fc40000001203 */
[----:B------:R-:W-:-:S05]  /*cc40*/  SHF.R.U32.HI R3, RZ, R6, R3 ;  /* 0x00000006ff037219 */ /* 0x000fca0000011603 */
[----:B------:R-:W0:Y:S01]  /*cc50*/  LDC R20, c[0x0][0x600] ;  /* 0x00018000ff147b82 */ /* 0x000e220000000800 */
[-CC-:B-1----:R-:W-:Y:S02]  /*cc60*/  SHF.R.U64 R10, R12, R8.reuse, R3.reuse ;  /* 0x000000080c0a7219 */ /* 0x182fe40000001203 */
[----:B------:R-:W-:-:S05]  /*cc70*/  SHF.R.U32.HI R3, RZ, R8, R3 ;  /* 0x00000008ff037219 */ /* 0x000fca0000011603 */
[----:B------:R-:W1:Y:S01]  /*cc80*/  LDC R21, c[0x0][0x648] ;  /* 0x00019200ff157b82 */ /* 0x000e620000000800 */
[-C--:B--2---:R-:W-:Y:S02]  /*cc90*/  SHF.L.U32 R4, R5, R28.reuse, RZ ;  /* 0x0000001c05047219 */ /* 0x084fe400000006ff */
[-CC-:B------:R-:W-:Y:S02]  /*cca0*/  SHF.R.U64 R14, R10, R28.reuse, R3.reuse ;  /* 0x0000001c0a0e7219 */ /* 0x180fe40000001203 */
[----:B------:R-:W-:Y:S02]  /*ccb0*/  SHF.R.U32.HI R5, RZ, R28, R3 ;  /* 0x0000001cff057219 */ /* 0x000fe40000011603 */
[----:B------:R-:W-:Y:S01]  /*ccc0*/  LOP3.LUT R137, RZ, R4, RZ, 0x33, !PT ;  /* 0x00000004ff897212 */ /* 0x000fe200078e33ff */
[----:B------:R-:W2:Y:S01]  /*ccd0*/  LDC R25, c[0x0][0x638] ;  /* 0x00018e00ff197b82 */ /* 0x000ea20000000800 */
[----:B------:R-:W-:Y:S01]  /*cce0*/  SHF.L.U32 R28, R7, R28, RZ ;  /* 0x0000001c071c7219 */ /* 0x000fe200000006ff */
[----:B------:R-:W-:-:S06]  /*ccf0*/  IMAD.MOV.U32 R4, RZ, RZ, R14 ;  /* 0x000000ffff047224 */ /* 0x000fcc00078e000e */
[----:B------:R-:W0:Y:S01]  /*cd00*/  LDC R27, c[0x0][0x610] ;  /* 0x00018400ff1b7b82 */ /* 0x000e220000000800 */
[----:B----4-:R-:W-:Y:S05]  /*cd10*/  @!P0 BRA `(.L_x_257) ;  /* 0x0000000000288947 */ /* 0x010fea0003800000 */
[----:B------:R-:W4:Y:S02]  /*cd20*/  LDC R3, c[0x0][0x64c] ;  /* 0x00019300ff037b82 */ /* 0x000f240000000800 */
[----:B----4-:R-:W-:-:S05]  /*cd30*/  IADD3 R3, P0, R14, R3, RZ ;  /* 0x000000030e037210 */ /* 0x010fca0007f1e0ff */
        /* <DEDUP_REMOVED lines=8> */
.L_x_257:
[----:B------:R-:W-:Y:S01]  /*cdc0*/  ISETP.NE.AND P0, PT, R2, 0x1, PT ;  /* 0x000000010200780c */ /* 0x000fe20003f05270 */
[----:B------:R-:W-:Y:S01]  /*cdd0*/  IMAD.MOV R13, RZ, RZ, -R13 ;  /* 0x000000ffff0d7224 */ /* 0x000fe200078e0a0d */
[----:B-1-3--:R-:W-:Y:S01]  /*cde0*/  SHF.R.U64 R0, R4, R21, R5 ;  /* 0x0000001504007219 */ /* 0x00afe20000001205 */
[----:B0-----:R-:W-:Y:S01]  /*cdf0*/  VIADD R5, R20, 0xffffffff ;  /* 0xffffffff14057836 */ /* 0x001fe20000000000 */
[----:B------:R-:W-:-:S03]  /*ce00*/  LOP3.LUT R137, R10, R137, RZ, 0xc0, !PT ;  /* 0x000000890a897212 */ /* 0x000fc600078ec0ff */
[----:B------:R-:W-:Y:S01]  /*ce10*/  IMAD.MOV R3, RZ, RZ, -R0 ;  /* 0x000000ffff037224 */ /* 0x000fe200078e0a00 */
[----:B------:R-:W-:Y:S01]  /*ce20*/  LOP3.LUT R5, R12, R5, RZ, 0xc0, !PT ;  /* 0x000000050c057212 */ /* 0x000fe200078ec0ff */
[----:B------:R-:W-:Y:S02]  /*ce30*/  IMAD R137, R28, R0, R137 ;  /* 0x000000001c897224 */ /* 0x000fe400078e0289 */
[----:B--2---:R-:W-:Y:S02]  /*ce40*/  IMAD R0, R3, R25, R14 ;  /* 0x0000001903007224 */ /* 0x004fe400078e020e */
[----:B------:R-:W-:Y:S02]  /*ce50*/  @P0 IMAD R26, R15, R13, R24 ;  /* 0x0000000d0f1a0224 */ /* 0x000fe400078e0218 */
[----:B------:R-:W-:Y:S02]  /*ce60*/  IMAD R4, R0, R20, R5 ;  /* 0x0000001400047224 */ /* 0x000fe400078e0205 */
[----:B------:R-:W-:-:S02]  /*ce70*/  IMAD R137, R137, R27, R26 ;  /* 0x0000001b89897224 */ /* 0x000fc400078e021a */
[----:B------:R-:W-:-:S03]  /*ce80*/  IMAD.MOV.U32 R3, RZ, RZ, 0x1 ;  /* 0x00000001ff037424 */ /* 0x000fc600078e00ff */
[----:B------:R-:W-:Y:S02]  /*ce90*/  SEL R136, R4, R137, !P0 ;  /* 0x0000008904887207 */ /* 0x000fe40004000000 */
[----:B------:R-:W-:Y:S02]  /*cea0*/  PRMT R0, R3, 0x7610, R0 ;  /* 0x0000761003007816 */ /* 0x000fe40000000000 */
[----:B------:R-:W-:-:S07]  /*ceb0*/  SEL R137, R137, R4, !P0 ;  /* 0x0000000489897207 */ /* 0x000fce0004000000 */
.L_x_255:
[----:B------:R-:W-:-:S13]  /*cec0*/  LOP3.LUT P0, RZ, R0, 0xff, RZ, 0xc0, !PT ;  /* 0x000000ff00ff7812 */ /* 0x000fda000780c0ff */
[----:B------:R-:W-:Y:S05]  /*ced0*/  @P0 BRA `(.L_x_258) ;  /* 0xffffff4000040947 */ /* 0x000fea000383ffff */
[----:B------:R-:W-:Y:S05]  /*cee0*/  EXIT ;  /* 0x000000000000794d */ /* 0x000fea0003800000 */
.L_x_3:
[----:B0-----:R-:W-:Y:S01]  /*cef0*/  ULDC.64 UR4, c[0x0][0x650] ;  /* 0x0001940000047ab9 */ /* 0x001fe20000000a00 */
        /* <DEDUP_REMOVED lines=25> */
.L_x_260:
[--C-:B------:R-:W-:Y:S01]  /*d090*/  SHF.R.U64 R12, R10, R14, R11.reuse ;  /* 0x0000000e0a0c7219 */ /* 0x100fe2000000120b */
[----:B------:R-:W0:Y:S01]  /*d0a0*/  LDC R22, c[0x0][0x618] ;  /* 0x00018600ff167b82 */ /* 0x000e220000000800 */
[----:B------:R-:W-:Y:S01]  /*d0b0*/  I2FP.F32.U32 R6, R4 ;  /* 0x0000000400067245 */ /* 0x000fe20000201000 */
[----:B------:R-:W-:Y:S01]  /*d0c0*/  ULDC UR4, c[0x0][0x150] ;  /* 0x0000540000047ab9 */ /* 0x000fe20000000800 */
[----:B------:R-:W-:Y:S02]  /*d0d0*/  SHF.R.U32.HI R5, RZ, R14, R11 ;  /* 0x0000000eff057219 */ /* 0x000fe4000001160b */
[----:B------:R-:W-:Y:S01]  /*d0e0*/  IADD3 R9, P0, RZ, -R12, RZ ;  /* 0x8000000cff097210 */ /* 0x000fe20007f1e0ff */
[----:B------:R-:W-:Y:S01]  /*d0f0*/  FMUL R11, R6, UR4 ;  /* 0x00000004060b7c20 */ /* 0x000fe20008400000 */
[----:B------:R-:W-:Y:S01]  /*d100*/  ULDC UR4, c[0x0][0x154] ;  /* 0x0000550000047ab9 */ /* 0x000fe20000000800 */
[----:B------:R-:W1:Y:S02]  /*d110*/  LDC.64 R24, c[0x0][0x640] ;  /* 0x00019000ff187b82 */ /* 0x000e640000000a00 */
[----:B------:R-:W-:-:S02]  /*d120*/  IMAD.X R5, RZ, RZ, ~R5, P0 ;  /* 0x000000ffff057224 */ /* 0x000fc400000e0e05 */
[----:B------:R-:W2:Y:S01]  /*d130*/  F2I.U32.TRUNC.NTZ R11, R11 ;  /* 0x0000000b000b7305 */ /* 0x000ea2000020f000 */
[----:B------:R-:W-:-:S03]  /*d140*/  IMAD.WIDE.U32 R6, R9, R20, R16 ;  /* 0x0000001409067225 */ /* 0x000fc600078e0010 */
[----:B------:R-:W3:Y:S01]  /*d150*/  LDC R13, c[0x0][0x144] ;  /* 0x00005100ff0d7b82 */ /* 0x000ee20000000800 */
[----:B------:R-:W-:-:S04]  /*d160*/  IMAD R8, R5, R20, RZ ;  /* 0x0000001405087224 */ /* 0x000fc800078e02ff */
[----:B------:R-:W-:Y:S02]  /*d170*/  IMAD R5, R9, R21, R8 ;  /* 0x0000001509057224 */ /* 0x000fe400078e0208 */
[----:B------:R-:W-:Y:S01]  /*d180*/  IMAD.MOV.U32 R8, RZ, RZ, -0x1 ;  /* 0xffffffffff087424 */ /* 0x000fe200078e00ff */
[----:B------:R-:W4:Y:S01]  /*d190*/  LDC R14, c[0x0][0x608] ;  /* 0x00018200ff0e7b82 */ /* 0x000f220000000800 */
[----:B------:R-:W-:Y:S01]  /*d1a0*/  IMAD.IADD R5, R7, 0x1, R5 ;  /* 0x0000000107057824 */ /* 0x000fe200078e0205 */
[----:B------:R-:W-:-:S04]  /*d1b0*/  I2FP.F32.U32 R7, R3 ;  /* 0x0000000300077245 */ /* 0x000fc80000201000 */
[-C--:B0-----:R-:W-:Y:S01]  /*d1c0*/  SHF.R.U64 R10, R6, R22.reuse, R5 ;  /* 0x00000016060a7219 */ /* 0x081fe20000001205 */
[----:B--2---:R-:W-:Y:S01]  /*d1d0*/  IMAD.MOV R6, RZ, RZ, -R11 ;  /* 0x000000ffff067224 */ /* 0x004fe200078e0a0b */
[----:B------:R-:W0:Y:S01]  /*d1e0*/  LDC R9, c[0x0][0x658] ;  /* 0x00019600ff097b82 */ /* 0x000e220000000800 */
[----:B-1----:R-:W-:Y:S01]  /*d1f0*/  ISETP.NE.U32.AND P0, PT, R24, RZ, PT ;  /* 0x000000ff1800720c */ /* 0x002fe20003f05070 */
[----:B------:R-:W-:Y:S01]  /*d200*/  FMUL R7, R7, UR4 ;  /* 0x0000000407077c20 */ /* 0x000fe20008400000 */
[----:B------:R-:W-:Y:S02]  /*d210*/  SHF.R.U32.HI R5, RZ, R22, R5 ;  /* 0x00000016ff057219 */ /* 0x000fe40000011605 */
[----:B------:R-:W-:-:S03]  /*d220*/  ISETP.NE.AND.EX P0, PT, R25, RZ, PT, P0 ;  /* 0x000000ff1900720c */ /* 0x000fc60003f05300 */
[----:B------:R-:W1:Y:S01]  /*d230*/  LDC R20, c[0x0][0x148] ;  /* 0x00005200ff147b82 */ /* 0x000e620000000800 */
[----:B---3--:R-:W-:Y:S02]  /*d240*/  IMAD R23, R13, R6, R4 ;  /* 0x000000060d177224 */ /* 0x008fe400078e0204 */
[----:B------:R-:W-:-:S05]  /*d250*/  IMAD.MOV.U32 R6, RZ, RZ, 0x1 ;  /* 0x00000001ff067424 */ /* 0x000fca00078e00ff */
[----:B------:R-:W2:Y:S01]  /*d260*/  LDC R21, c[0x0][0x600] ;  /* 0x00018000ff157b82 */ /* 0x000ea20000000800 */
[-CC-:B----4-:R-:W-:Y:S02]  /*d270*/  SHF.R.U64 R13, R10, R14.reuse, R5.reuse ;  /* 0x0000000e0a0d7219 */ /* 0x190fe40000001205 */
[----:B------:R-:W-:Y:S02]  /*d280*/  SHF.R.U32.HI R4, RZ, R14, R5 ;  /* 0x0000000eff047219 */ /* 0x000fe40000011605 */
[----:B------:R3:W4:Y:S03]  /*d290*/  F2I.U32.TRUNC.NTZ R14, R7 ;  /* 0x00000007000e7305 */ /* 0x000726000020f000 */
[----:B------:R-:W1:Y:S01]  /*d2a0*/  LDC R26, c[0x0][0x648] ;  /* 0x00019200ff1a7b82 */ /* 0x000e620000000800 */
[-C--:B0-----:R-:W-:Y:S02]  /*d2b0*/  SHF.R.U64 R15, R13, R9.reuse, R4 ;  /* 0x000000090d0f7219 */ /* 0x081fe40000001204 */
[----:B------:R-:W-:-:S02]  /*d2c0*/  SHF.L.U32 R8, R8, R9, RZ ;  /* 0x0000000908087219 */ /* 0x000fc400000006ff */
[-C--:B------:R-:W-:Y:S01]  /*d2d0*/  SHF.R.U32.HI R5, RZ, R9.reuse, R4 ;  /* 0x00000009ff057219 */ /* 0x080fe20000011604 */
[----:B------:R-:W-:Y:S01]  /*d2e0*/  IMAD.MOV.U32 R4, RZ, RZ, R15 ;  /* 0x000000ffff047224 */ /* 0x000fe200078e000f */
[----:B------:R-:W-:Y:S01]  /*d2f0*/  SHF.L.U32 R22, R6, R9, RZ ;  /* 0x0000000906167219 */ /* 0x000fe200000006ff */
[----:B------:R-:W0:Y:S01]  /*d300*/  LDC R27, c[0x0][0x638] ;  /* 0x00018e00ff1b7b82 */ /* 0x000e220000000800 */
[----:B------:R-:W-:-:S07]  /*d310*/  LOP3.LUT R28, RZ, R8, RZ, 0x33, !PT ;  /* 0x00000008ff1c7212 */ /* 0x000fce00078e33ff */
        /* <DEDUP_REMOVED lines=12> */
.L_x_261:
[----:B------:R-:W-:Y:S01]  /*d3e0*/  ISETP.NE.AND P0, PT, R2, 0x1, PT ;  /* 0x000000010200780c */ /* 0x000fe20003f05270 */
[----:B--2---:R-:W-:Y:S01]  /*d3f0*/  VIADD R7, R21, 0xffffffff ;  /* 0xffffffff15077836 */ /* 0x004fe20000000000 */
[----:B-1----:R-:W-:Y:S01]  /*d400*/  SHF.R.U64 R5, R4, R26, R5 ;  /* 0x0000001a04057219 */ /* 0x002fe20000001205 */
[----:B------:R-:W-:Y:S01]  /*d410*/  IMAD.MOV R14, RZ, RZ, -R14 ;  /* 0x000000ffff0e7224 */ /* 0x000fe200078e0a0e */
[----:B------:R-:W-:Y:S01]  /*d420*/  LOP3.LUT R4, R13, R28, RZ, 0xc0, !PT ;  /* 0x0000001c0d047212 */ /* 0x000fe200078ec0ff */
[----:B------:R-:W-:Y:S01]  /*d430*/  IMAD.MOV.U32 R8, RZ, RZ, R12 ;  /* 0x000000ffff087224 */ /* 0x000fe200078e000c */
[----:B------:R-:W-:Y:S01]  /*d440*/  LOP3.LUT R10, R10, R7, RZ, 0xc0, !PT ;  /* 0x000000070a0a7212 */ /* 0x000fe200078ec0ff */
[----:B------:R-:W-:Y:S02]  /*d450*/  IMAD.MOV R6, RZ, RZ, -R5 ;  /* 0x000000ffff067224 */ /* 0x000fe400078e0a05 */
[----:B------:R-:W-:-:S04]  /*d460*/  IMAD R4, R22, R5, R4 ;  /* 0x0000000516047224 */ /* 0x000fc800078e0204 */
[----:B------:R-:W-:Y:S02]  /*d470*/  @P0 IMAD R23, R20, R14, R3 ;  /* 0x0000000e14170224 */ /* 0x000fe400078e0203 */
[----:B0-----:R-:W-:Y:S02]  /*d480*/  IMAD R3, R6, R27, R15 ;  /* 0x0000001b06037224 */ /* 0x001fe400078e020f */
[----:B------:R-:W-:Y:S02]  /*d490*/  IMAD R7, R4, R29, R23 ;  /* 0x0000001d04077224 */ /* 0x000fe400078e0217 */
[----:B------:R-:W-:Y:S02]  /*d4a0*/  IMAD R4, R3, R21, R10 ;  /* 0x0000001503047224 */ /* 0x000fe400078e020a */
[----:B------:R-:W-:-:S03]  /*d4b0*/  IMAD.MOV.U32 R6, RZ, RZ, 0x1 ;  /* 0x00000001ff067424 */ /* 0x000fc600078e00ff */
[----:B------:R-:W-:Y:S02]  /*d4c0*/  SEL R9, R4, R7, !P0 ;  /* 0x0000000704097207 */ /* 0x000fe40004000000 */
[----:B------:R-:W-:-:S07]  /*d4d0*/  SEL R7, R7, R4, !P0 ;  /* 0x0000000407077207 */ /* 0x000fce0004000000 */
.L_x_259:
[----:B------:R-:W-:-:S08]  /*d4e0*/  NOP ;  /* 0x0000000000007918 */ /* 0x000fd00000000000 */
[----:B------:R-:W0:-:S00]  /*d4f0*/  USETMAXREG.DEALLOC.CTAPOOL 0x28 ;  /* 0x00000028000079c8 */ /* 0x000e0000080e0500 */
[----:B0-----:R-:W-:-:S13]  /*d500*/  ISETP.NE.AND P0, PT, R0, RZ, PT ;  /* 0x000000ff0000720c */ /* 0x001fda0003f05270 */
[----:B------:R-:W-:Y:S05]  /*d510*/  @P0 EXIT ;  /* 0x000000000000094d */ /* 0x000fea0003800000 */
[----:B------:R-:W-:Y:S01]  /*d520*/  LOP3.LUT P0, RZ, R6, 0xff, RZ, 0xc0, !PT ;  /* 0x000000ff06ff7812 */ /* 0x000fe2000780c0ff */
[----:B------:R-:W-:Y:S02]  /*d530*/  IMAD.MOV.U32 R3, RZ, RZ, 0x1 ;  /* 0x00000001ff037424 */ /* 0x000fe400078e00ff */
[----:B------:R-:W-:-:S10]  /*d540*/  IMAD.MOV.U32 R0, RZ, RZ, RZ ;  /* 0x000000ffff007224 */ /* 0x000fd400078e00ff */
[----:B------:R-:W-:Y:S05]  /*d550*/  @!P0 BRA `(.L_x_262) ;  /* 0x0000000c00648947 */ /* 0x000fea0003800000 */
[----:B------:R-:W0:Y:S01]  /*d560*/  LDC R0, c[0x0][0x28c] ;  /* 0x0000a300ff007b82 */ /* 0x000e220000000800 */
[----:B------:R-:W-:Y:S01]  /*d570*/  ULDC UR5, c[0x0][0x658] ;  /* 0x0001960000057ab9 */ /* 0x000fe20000000800 */
[----:B------:R-:W-:Y:S01]  /*d580*/  UMOV UR7, 0xffffffff ;  /* 0xffffffff00077882 */ /* 0x000fe20000000000 */
[----:B------:R-:W-:Y:S01]  /*d590*/  ULDC UR6, c[0x0][0xc] ;  /* 0x0000030000067ab9 */ /* 0x000fe20000000800 */
[----:B------:R-:W-:Y:S01]  /*d5a0*/  USHF.L.U32 UR9, UR7, UR5, URZ ;  /* 0x0000000507097299 */ /* 0x000fe2000800063f */
[C---:B------:R-:W-:Y:S01]  /*d5b0*/  LOP3.LUT P2, RZ, R18.reuse, 0x7f, RZ, 0xc0, !PT ;  /* 0x0000007f12ff7812 */ /* 0x040fe2000784c0ff */
[----:B------:R-:W-:Y:S01]  /*d5c0*/  UMOV UR8, 0x1 ;  /* 0x0000000100087882 */ /* 0x000fe20000000000 */
[----:B------:R-:W-:Y:S01]  /*d5d0*/  ULDC UR7, c[0x0][0x10] ;  /* 0x0000040000077ab9 */ /* 0x000fe20000000800 */
[----:B------:R-:W-:Y:S01]  /*d5e0*/  LOP3.LUT P0, RZ, R18, 0x1f, RZ, 0xc0, !PT ;  /* 0x0000001f12ff7812 */ /* 0x000fe2000780c0ff */
[----:B------:R-:W-:Y:S01]  /*d5f0*/  UIMAD.WIDE.U32 UR6, UR6, UR7, URZ ;  /* 0x00000007060672a5 */ /* 0x000fe2000f8e003f */
[----:B------:R-:W-:Y:S01]  /*d600*/  BSSY B0, `(.L_x_262) ;  /* 0x00000ce000007945 */ /* 0x000fe20003800000 */
[----:B------:R-:W-:Y:S01]  /*d610*/  USHF.L.U32 UR5, UR8, UR5, URZ ;  /* 0x0000000508057299 */ /* 0x000fe2000800063f */
[----:B------:R-:W-:Y:S01]  /*d620*/  IMAD.MOV.U32 R11, RZ, RZ, 0x1 ;  /* 0x00000001ff0b7424 */ /* 0x000fe200078e00ff */
[----:B------:R-:W-:Y:S01]  /*d630*/  LOP3.LUT R18, R19, 0x2, RZ, 0xfc, !PT ;  /* 0x0000000213127812 */ /* 0x000fe200078efcff */
[----:B------:R-:W-:Y:S01]  /*d640*/  ULDC UR8, c[0x0][0x14] ;  /* 0x0000050000087ab9 */ /* 0x000fe20000000800 */
[----:B------:R-:W-:Y:S01]  /*d650*/  PLOP3.LUT P0, PT, P0, P2, PT, 0x8a, 0x0 ;  /* 0x000000000000781c */ /* 0x000fe20000705172 */
[----:B------:R-:W-:-:S02]  /*d660*/  UIMAD.WIDE.U32 UR30, UR6, UR8, URZ ;  /* 0x00000008061e72a5 */ /* 0x000fc4000f8e003f */
[----:B------:R-:W-:Y:S01]  /*d670*/  UIMAD UR7, UR7, UR8, URZ ;  /* 0x00000008070772a4 */ /* 0x000fe2000f8e023f */
[----:B------:R-:W-:Y:S01]  /*d680*/  ULDC UR4, c[0x0][0x600] ;  /* 0x0001800000047ab9 */ /* 0x000fe20000000800 */
[----:B------:R-:W-:Y:S02]  /*d690*/  ULOP3.LUT UR6, URZ, UR9, URZ, 0x33, !UPT ;  /* 0x000000093f067292 */ /* 0x000fe4000f8e333f */
[----:B------:R-:W-:Y:S01]  /*d6a0*/  UIADD3 UR4, UR4, -0x1, URZ ;  /* 0xffffffff04047890 */ /* 0x000fe2000fffe03f */
[----:B0-----:R-:W-:Y:S01]  /*d6b0*/  VIADD R0, R0, 0xff ;  /* 0x000000ff00007836 */ /* 0x001fe20000000000 */
[----:B------:R-:W-:Y:S01]  /*d6c0*/  UIADD3 UR7, UR31, UR7, URZ ;  /* 0x000000071f077290 */ /* 0x000fe2000fffe03f */
[----:B------:R-:W-:-:S03]  /*d6d0*/  ULDC.64 UR38, c[0x0][0x198] ;  /* 0x0000660000267ab9 */ /* 0x000fc60000000a00 */
[----:B------:R-:W-:-:S04]  /*d6e0*/  SHF.R.S32.HI R3, RZ, 0x1f, R0 ;  /* 0x0000001fff037819 */ /* 0x000fc80000011400 */
[----:B------:R-:W-:Y:S01]  /*d6f0*/  LEA.HI R3, R3, R0, RZ, 0x8 ;  /* 0x0000000003037211 */ /* 0x000fe200078f40ff */
[----:B------:R-:W-:-:S03]  /*d700*/  IMAD.MOV.U32 R0, RZ, RZ, RZ ;  /* 0x000000ffff007224 */ /* 0x000fc600078e00ff */
[----:B------:R-:W-:Y:S01]  /*d710*/  SHF.R.S32.HI R13, RZ, 0x8, R3 ;  /* 0x00000008ff0d7819 */ /* 0x000fe20000011403 */
[----:B------:R-:W-:-:S04]  /*d720*/  IMAD.MOV.U32 R3, RZ, RZ, 0x1 ;  /* 0x00000001ff037424 */ /* 0x000fc800078e00ff */
[----:B------:R-:W-:-:S07]  /*d730*/  VIADD R10, R13, 0x1 ;  /* 0x000000010d0a7836 */ /* 0x000fce0000000000 */
.L_x_274:
[----:B------:R-:W-:-:S03]  /*d740*/  UMOV UR8, 0xffffffff ;  /* 0xffffffff00087882 */ /* 0x000fc60000000000 */
[----:B------:R-:W-:Y:S05]  /*d750*/  BRA.DIV UR8, `(.L_x_263) ;  /* 0x0000000e08847947 */ /* 0x000fea000b800000 */
[----:B------:R-:W-:-:S13]  /*d760*/  ELECT P6, URZ, PT ;  /* 0x00000000003f782f */ /* 0x000fda00038c0000 */
.L_x_283:
[----:B------:R-:W0:Y:S01]  /*d770*/  LDC R4, c[0x0][0x28c] ;  /* 0x0000a300ff047b82 */ /* 0x000e220000000800 */
[----:B------:R-:W-:Y:S01]  /*d780*/  BSSY B1, `(.L_x_264) ;  /* 0x0000043000017945 */ /* 0x000fe20003800000 */
[----:B0-----:R-:W-:-:S13]  /*d790*/  ISETP.LT.OR P6, PT, R4, 0x1, !P6 ;  /* 0x000000010400780c */ /* 0x001fda00077c1670 */
[----:B------:R-:W-:Y:S05]  /*d7a0*/  @P6 BRA `(.L_x_265) ;  /* 0x0000000400006947 */ /* 0x000fea0003800000 */
[----:B------:R-:W-:Y:S02]  /*d7b0*/  IMAD.SHL.U32 R14, R7, 0x100, RZ ;  /* 0x00000100070e7824 */ /* 0x000fe400078e00ff */
[----:B------:R-:W-:Y:S02]  /*d7c0*/  IMAD R15, R9, 0x70, RZ ;  /* 0x00000070090f7824 */ /* 0x000fe400078e02ff */
[----:B------:R-:W-:Y:S02]  /*d7d0*/  IMAD.MOV.U32 R20, RZ, RZ, RZ ;  /* 0x000000ffff147224 */ /* 0x000fe400078e00ff */
[----:B------:R-:W-:Y:S02]  /*d7e0*/  IMAD.MOV.U32 R4, RZ, RZ, R10 ;  /* 0x000000ffff047224 */ /* 0x000fe400078e000a */
[----:B------:R-:W-:Y:S02]  /*d7f0*/  IMAD.MOV.U32 R5, RZ, RZ, R3 ;  /* 0x000000ffff057224 */ /* 0x000fe400078e0003 */
[----:B------:R-:W-:-:S07]  /*d800*/  IMAD.MOV.U32 R6, RZ, RZ, R0 ;  /* 0x000000ffff067224 */ /* 0x000fce00078e0000 */
.L_x_269:
[----:B------:R-:W0:Y:S01]  /*d810*/  S2R R12, SR_CgaCtaId ;  /* 0x00000000000c7919 */ /* 0x000e220000008800 */
[----:B------:R-:W-:Y:S01]  /*d820*/  MOV R7, 0x400 ;  /* 0x0000040000077802 */ /* 0x000fe20000000f00 */
[----:B------:R-:W1:Y:S03]  /*d830*/  @!P2 LDC R9, c[0x0][0x500] ;  /* 0x00014000ff09ab82 */ /* 0x000e660000000800 */
[----:B0-----:R-:W-:Y:S02]  /*d840*/  LEA R21, R12, R7, 0x18 ;  /* 0x000000070c157211 */ /* 0x001fe400078ec0ff */
[----:B------:R-:W-:-:S03]  /*d850*/  SHF.L.U32 R7, R5, 0x1f, RZ ;  /* 0x0000001f05077819 */ /* 0x000fc600000006ff */
[----:B------:R-:W-:-:S04]  /*d860*/  IMAD R12, R6, 0x8, R21 ;  /* 0x00000008060c7824 */ /* 0x000fc800078e0215 */
[----:B------:R-:W0:Y:S02]  /*d870*/  SYNCS.PHASECHK.TRANS64.TRYWAIT P1, [R12+URZ+0x10], R7 ;  /* 0x000010070c0075a7 */ /* 0x000e24000802017f */
[----:B01----:R-:W-:Y:S05]  /*d880*/  @!P1 BRA `(.L_x_266) ;  /* 0x0000000c00589947 */ /* 0x003fea0003800000 */
.L_x_284:
[----:B0-----:R-:W-:Y:S01]  /*d890*/  PRMT R7, R18, 0x9910, RZ ;  /* 0x0000991012077816 */ /* 0x001fe200000000ff */
[----:B------:R0:W-:Y:S03]  /*d8a0*/  @!P2 SYNCS.ARRIVE.TRANS64 RZ, [R12+URZ], R9 ;  /* 0x000000090cffa9a7 */ /* 0x0001e6000800003f */
[----:B------:R-:W-:-:S13]  /*d8b0*/  ISETP.NE.AND P1, PT, R7, 0x2, PT ;  /* 0x000000020700780c */ /* 0x000fda0003f25270 */
[----:B0-----:R-:W-:Y:S05]  /*d8c0*/  @P1 BRA `(.L_x_267) ;  /* 0x0000000000041947 */ /* 0x001fea0003800000 */
[----:B------:R-:W-:Y:S01]  /*d8d0*/  BPT.TRAP 0x1 ;  /* 0x000000040000795c */ /* 0x000fe20000300000 */
.L_x_267:
[----:B------:R-:W-:Y:S05]  /*d8e0*/  @P0 BRA `(.L_x_268) ;  /* 0x0000000000040947 */ /* 0x000fea0003800000 */
[----:B------:R-:W-:Y:S01]  /*d8f0*/  BPT.TRAP 0x1 ;  /* 0x000000040000795c */ /* 0x000fe20000300000 */
.L_x_268:
[--C-:B------:R-:W-:Y:S01]  /*d900*/  IMAD R7, R6, 0x10000, R21.reuse ;  /* 0x0001000006077824 */ /* 0x100fe200078e0215 */
[----:B------:R-:W-:Y:S01]  /*d910*/  R2UR UR34, R20 ;  /* 0x00000000142272ca */ /* 0x000fe200000e0000 */
[----:B------:R-:W-:Y:S01]  /*d920*/  IMAD R21, R6, 0x7000, R21 ;  /* 0x0000700006157824 */ /* 0x000fe200078e0215 */
[----:B------:R-:W-:Y:S01]  /*d930*/  R2UR UR33, R12 ;  /* 0x000000000c2172ca */ /* 0x000fe200000e0000 */
[----:B------:R-:W-:Y:S01]  /*d940*/  VIADD R4, R4, 0xffffffff ;  /* 0xffffffff04047836 */ /* 0x000fe20000000000 */
[----:B------:R-:W-:Y:S01]  /*d950*/  R2UR UR24, R7 ;  /* 0x00000000071872ca */ /* 0x000fe200000e0000 */
[----:B------:R-:W-:Y:S01]  /*d960*/  UIADD3 UR14, UP0, UR38, 0xf0, URZ ;  /* 0x000000f0260e7890 */ /* 0x000fe2000ff1e03f */
[----:B------:R-:W-:Y:S01]  /*d970*/  R2UR UR8, R21 ;  /* 0x00000000150872ca */ /* 0x000fe200000e0000 */
[----:B------:R-:W-:Y:S01]  /*d980*/  UIADD3 UR40, UP1, UR38, 0x1f0, URZ ;  /* 0x000001f026287890 */ /* 0x000fe2000ff3e03f */
[----:B------:R-:W-:Y:S01]  /*d990*/  R2UR UR36, R8 ;  /* 0x00000000082472ca */ /* 0x000fe200000e0000 */
[----:B------:R-:W-:Y:S01]  /*d9a0*/  UIADD3.X UR15, URZ, UR39, URZ, UP0, !UPT ;  /* 0x000000273f0f7290 */ /* 0x000fe200087fe43f */
[----:B------:R-:W-:Y:S01]  /*d9b0*/  R2UR UR35, R14 ;  /* 0x000000000e2372ca */ /* 0x000fe200000e0000 */
[----:B------:R-:W-:Y:S01]  /*d9c0*/  UIADD3.X UR41, URZ, UR39, URZ, UP1, !UPT ;  /* 0x000000273f297290 */ /* 0x000fe20008ffe43f */
[----:B------:R-:W-:Y:S01]  /*d9d0*/  R2UR UR19, R15 ;  /* 0x000000000f1372ca */ /* 0x000fe200000e0000 */
[----:B------:R-:W-:Y:S01]  /*d9e0*/  UIADD3 UR26, UR34, 0x80, URZ ;  /* 0x00000080221a7890 */ /* 0x000fe2000fffe03f */
[----:B------:R-:W-:Y:S01]  /*d9f0*/  ISETP.GT.AND P3, PT, R4, 0x1, PT ;  /* 0x000000010400780c */ /* 0x000fe20003f64270 */
[----:B------:R-:W-:Y:S01]  /*da00*/  VIADD R6, R6, 0x1 ;  /* 0x0000000106067836 */ /* 0x000fe20000000000 */
[----:B------:R-:W-:Y:S01]  /*da10*/  UMOV UR22, 0x0 ;  /* 0x0000000000167882 */ /* 0x000fe20000000000 */
[----:B------:R-:W-:Y:S01]  /*da20*/  UIADD3 UR32, UR24, 0x100, URZ ;  /* 0x0000010018207890 */ /* 0x000fe2000fffe03f */
[----:B------:R-:W-:Y:S01]  /*da30*/  VIADD R20, R20, 0x100 ;  /* 0x0000010014147836 */ /* 0x000fe20000000000 */
[----:B------:R-:W-:Y:S01]  /*da40*/  UIADD3 UR24, UR24, 0x8100, URZ ;  /* 0x0000810018187890 */ /* 0x000fe2000fffe03f */
[----:B------:R-:W-:Y:S01]  /*da50*/  ISETP.NE.AND P1, PT, R6, 0x2, PT ;  /* 0x000000020600780c */ /* 0x000fe20003f25270 */
[----:B------:R-:W-:-:S02]  /*da60*/  UIADD3 UR16, UR8, 0x20100, URZ ;  /* 0x0002010008107890 */ /* 0x000fc4000fffe03f */
[----:B------:R-:W-:Y:S01]  /*da70*/  UIADD3 UR8, UR8, 0x23900, URZ ;  /* 0x0002390008087890 */ /* 0x000fe2000fffe03f */
[----:B------:R-:W-:Y:S01]  /*da80*/  SEL R12, RZ, 0x1, P1 ;  /* 0x00000001ff0c7807 */ /* 0x000fe20000800000 */
[----:B------:R-:W-:Y:S01]  /*da90*/  UMOV UR23, 0x10000000 ;  /* 0x1000000000177882 */ /* 0x000fe20000000000 */
[----:B------:R-:W-:Y:S01]  /*daa0*/  UMOV UR25, UR33 ;  /* 0x0000002100197c82 */ /* 0x000fe20008000000 */
[----:B------:R-:W-:Y:S01]  /*dab0*/  UMOV UR28, UR36 ;  /* 0x00000024001c7c82 */ /* 0x000fe20008000000 */
[----:B------:R-:W-:Y:S01]  /*dac0*/  UMOV UR27, UR35 ;  /* 0x00000023001b7c82 */ /* 0x000fe20008000000 */
[----:B------:R-:W-:Y:S01]  /*dad0*/  UMOV UR17, UR33 ;  /* 0x0000002100117c82 */ /* 0x000fe20008000000 */
[----:B------:R-:W-:Y:S01]  /*dae0*/  UMOV UR18, UR34 ;  /* 0x0000002200127c82 */ /* 0x000fe20008000000 */
[----:B------:R-:W-:Y:S01]  /*daf0*/  UMOV UR20, UR36 ;  /* 0x0000002400147c82 */ /* 0x000fe20008000000 */
[----:B------:R0:W-:Y:S01]  /*db00*/  UTMALDG.3D [UR32], [UR14], desc[UR22] ;  /* 0x000016200e0075b4 */ /* 0x0001e20008011000 */
[----:B------:R-:W-:Y:S01]  /*db10*/  UMOV UR9, UR33 ;  /* 0x0000002100097c82 */ /* 0x000fe20008000000 */
[----:B------:R-:W-:Y:S01]  /*db20*/  UMOV UR11, UR19 ;  /* 0x00000013000b7c82 */ /* 0x000fe20008000000 */
[----:B------:R-:W-:Y:S01]  /*db30*/  UMOV UR12, UR36 ;  /* 0x00000024000c7c82 */ /* 0x000fe20008000000 */
[----:B------:R-:W-:Y:S01]  /*db40*/  UMOV UR10, UR26 ;  /* 0x0000001a000a7c82 */ /* 0x000fe20008000000 */
[----:B------:R-:W-:-:S02]  /*db50*/  LOP3.LUT R5, R5, R12, RZ, 0x3c, !PT ;  /* 0x0000000c05057212 */ /* 0x000fc400078e3cff */
[----:B------:R-:W-:Y:S01]  /*db60*/  SEL R6, R6, RZ, P1 ;  /* 0x000000ff06067207 */ /* 0x000fe20000800000 */
[----:B------:R0:W-:Y:S01]  /*db70*/  UTMALDG.3D [UR24], [UR14], desc[UR22] ;  /* 0x000016180e0075b4 */ /* 0x0001e20008011000 */
[----:B------:R0:W-:Y:S01]  /*db80*/  UTMALDG.3D [UR16], [UR40], desc[UR22] ;  /* 0x00001610280075b4 */ /* 0x0001e20008011000 */
[----:B------:R0:W-:Y:S02]  /*db90*/  UTMALDG.3D [UR8], [UR40], desc[UR22] ;  /* 0x00001608280075b4 */ /* 0x0001e40008011000 */
[----:B0-----:R-:W-:Y:S05]  /*dba0*/  @P3 BRA `(.L_x_269) ;  /* 0xfffffffc00183947 */ /* 0x001fea000383ffff */
.L_x_265:
[----:B------:R-:W-:Y:S05]  /*dbb0*/  BSYNC B1 ;  /* 0x0000000000017941 */ /* 0x000fea0003800000 */
.L_x_264:
[----:B------:R-:W-:Y:S01]  /*dbc0*/  LOP3.LUT P3, RZ, R11, 0xff, RZ, 0xc0, !PT ;  /* 0x000000ff0bff7812 */ /* 0x000fe2000786c0ff */
[----:B------:R-:W-:Y:S01]  /*dbd0*/  IMAD.IADD R0, R13, 0x1, R0 ;  /* 0x000000010d007824 */ /* 0x000fe200078e0200 */
[----:B------:R-:W-:Y:S01]  /*dbe0*/  IADD3 R16, P4, R16, UR30, RZ ;  /* 0x0000001e10107c10 */ /* 0x000fe2000ff9e0ff */
[----:B------:R-:W-:Y:S01]  /*dbf0*/  ULDC.64 UR8, c[0x0][0x650] ;  /* 0x0001940000087ab9 */ /* 0x000fe20000000a00 */
[----:B------:R-:W-:Y:S01]  /*dc00*/  BSSY B1, `(.L_x_270) ;  /* 0x000006b000017945 */ /* 0x000fe20003800000 */
[----:B------:R-:W-:Y:S01]  /*dc10*/  IMAD.MOV.U32 R7, RZ, RZ, -0x1 ;  /* 0xffffffffff077424 */ /* 0x000fe200078e00ff */
[----:B------:R-:W-:Y:S01]  /*dc20*/  SHF.R.U32.HI R4, RZ, 0x1, R0 ;  /* 0x00000001ff047819 */ /* 0x000fe20000011600 */
[----:B------:R-:W-:Y:S01]  /*dc30*/  IMAD.MOV.U32 R9, RZ, RZ, -0x1 ;  /* 0xffffffffff097424 */ /* 0x000fe200078e00ff */
[----:B------:R-:W-:Y:S01]  /*dc40*/  ISETP.GT.U32.AND P1, PT, R0, 0x1, PT ;  /* 0x000000010000780c */ /* 0x000fe20003f24070 */
[----:B------:R-:W-:Y:S01]  /*dc50*/  IMAD.MOV.U32 R8, RZ, RZ, -0x1 ;  /* 0xffffffffff087424 */ /* 0x000fe200078e00ff */
[----:B------:R-:W-:-:S02]  /*dc60*/  LOP3.LUT R4, R4, 0x1, RZ, 0xc0, !PT ;  /* 0x0000000104047812 */ /* 0x000fc400078ec0ff */
[----:B------:R-:W-:Y:S01]  /*dc70*/  ISETP.LT.U32.AND P1, PT, R13, 0x2, P1 ;  /* 0x000000020d00780c */ /* 0x000fe20000f21070 */
[----:B------:R-:W0:Y:S01]  /*dc80*/  @P3 S2R R6, SR_CgaCtaId ;  /* 0x0000000000063919 */ /* 0x000e220000008800 */
[----:B------:R-:W-:Y:S02]  /*dc90*/  @P3 MOV R5, 0x400 ;  /* 0x0000040000053802 */ /* 0x000fe40000000f00 */
[----:B------:R-:W-:Y:S02]  /*dca0*/  IADD3.X R17, R17, UR7, RZ, P4, !PT ;  /* 0x0000000711117c10 */ /* 0x000fe4000a7fe4ff */
[----:B------:R-:W-:Y:S02]  /*dcb0*/  ISETP.GE.U32.AND P4, PT, R16, UR8, PT ;  /* 0x0000000810007c0c */ /* 0x000fe4000bf86070 */
[----:B------:R-:W-:Y:S02]  /*dcc0*/  LOP3.LUT R0, R0, 0x1, RZ, 0xc0, !PT ;  /* 0x0000000100007812 */ /* 0x000fe400078ec0ff */
[----:B------:R-:W-:-:S02]  /*dcd0*/  PRMT R11, RZ, 0x7610, R11 ;  /* 0x00007610ff0b7816 */ /* 0x000fc4000000000b */
[----:B0-----:R-:W-:-:S04]  /*dce0*/  @P3 LEA R5, R6, R5, 0x18 ;  /* 0x0000000506053211 */ /* 0x001fc800078ec0ff */
[----:B------:R0:W-:Y:S01]  /*dcf0*/  @P3 SYNCS.ARRIVE.TRANS64.A1T0 RZ, [R5+URZ+0x38], RZ ;  /* 0x000038ff05ff39a7 */ /* 0x0001e2000810003f */
[----:B------:R-:W-:Y:S02]  /*dd00*/  ISETP.NE.U32.AND P3, PT, R4, 0x1, PT ;  /* 0x000000010400780c */ /* 0x000fe40003f65070 */
[----:B------:R-:W-:Y:S02]  /*dd10*/  SEL R4, RZ, 0x1, !P1 ;  /* 0x00000001ff047807 */ /* 0x000fe40004800000 */
[----:B------:R-:W-:Y:S02]  /*dd20*/  ISETP.GE.U32.AND.EX P1, PT, R17, UR9, PT, P4 ;  /* 0x0000000911007c0c */ /* 0x000fe4000bf26140 */
[----:B------:R-:W-:-:S04]  /*dd30*/  ISETP.GT.U32.AND P3, PT, R13, 0x1, !P3 ;  /* 0x000000010d00780c */ /* 0x000fc80005f64070 */
[----:B0-----:R-:W-:-:S04]  /*dd40*/  SEL R5, RZ, 0x1, !P3 ;  /* 0x00000001ff057807 */ /* 0x001fc80005800000 */
[--C-:B------:R-:W-:Y:S02]  /*dd50*/  LOP3.LUT R3, R5, R3, R4.reuse, 0x96, !PT ;  /* 0x0000000305037212 */ /* 0x100fe400078e9604 */
[----:B------:R-:W-:Y:S01]  /*dd60*/  PRMT R4, RZ, 0x7610, R4 ;  /* 0x00007610ff047816 */ /* 0x000fe20000000004 */
[----:B------:R-:W-:Y:S06]  /*dd70*/  @P1 BRA `(.L_x_271) ;  /* 0x00000004004c1947 */ /* 0x000fec0003800000 */
[----:B------:R-:W-:Y:S01]  /*dd80*/  ULDC.64 UR8, c[0x0][0x628] ;  /* 0x00018a0000087ab9 */ /* 0x000fe20000000a00 */
[----:B------:R-:W0:Y:S01]  /*dd90*/  S2R R14, SR_CTAID.X ;  /* 0x00000000000e7919 */ /* 0x000e220000002500 */
[----:B------:R-:W-:Y:S01]  /*dda0*/  ISETP.NE.U32.AND P1, PT, RZ, UR8, PT ;  /* 0x00000008ff007c0c */ /* 0x000fe2000bf25070 */
[----:B------:R-:W-:Y:S01]  /*ddb0*/  ULDC UR11, c[0x0][0x630] ;  /* 0x00018c00000b7ab9 */ /* 0x000fe20000000800 */
[----:B------:R-:W-:Y:S01]  /*ddc0*/  IMAD.MOV.U32 R4, RZ, RZ, R16 ;  /* 0x000000ffff047224 */ /* 0x000fe200078e0010 */
[----:B------:R-:W1:Y:S01]  /*ddd0*/  S2R R12, SR_CTAID.Y ;  /* 0x00000000000c7919 */ /* 0x000e620000002600 */
[----:B------:R-:W-:Y:S01]  /*dde0*/  ISETP.NE.AND.EX P1, PT, RZ, UR9, PT, P1 ;  /* 0x00000009ff007c0c */ /* 0x000fe2000bf25310 */
[----:B------:R-:W-:-:S12]  /*ddf0*/  IMAD.MOV.U32 R5, RZ, RZ, R17 ;  /* 0x000000ffff057224 */ /* 0x000fd800078e0011 */
[----:B------:R-:W-:Y:S05]  /*de00*/  @!P1 BRA `(.L_x_272) ;  /* 0x0000000000289947 */ /* 0x000fea0003800000 */
[----:B------:R-:W-:Y:S02]  /*de10*/  ULDC UR10, c[0x0][0x634] ;  /* 0x00018d00000a7ab9 */ /* 0x000fe40000000800 */
[----:B------:R-:W-:-:S05]  /*de20*/  IADD3 R9, P1, R16, UR10, RZ ;  /* 0x0000000a10097c10 */ /* 0x000fca000ff3e0ff */
[----:B------:R-:W-:-:S04]  /*de30*/  IMAD.X R15, RZ, RZ, R17, P1 ;  /* 0x000000ffff0f7224 */ /* 0x000fc800008e0611 */
[----:B------:R-:W-:-:S04]  /*de40*/  IMAD.WIDE.U32 R6, R15, UR8, RZ ;  /* 0x000000080f067c25 */ /* 0x000fc8000f8e00ff */
[----:B------:R-:W-:-:S04]  /*de50*/  IMAD.WIDE.U32 R6, P1, R9, UR9, R6 ;  /* 0x0000000909067c25 */ /* 0x000fc8000f820006 */
[----:B------:R-:W-:-:S04]  /*de60*/  IMAD.WIDE.U32 R8, R9, UR8, RZ ;  /* 0x0000000809087c25 */ /* 0x000fc8000f8e00ff */
[----:B------:R-:W-:Y:S01]  /*de70*/  IMAD.X R5, RZ, RZ, RZ, P1 ;  /* 0x000000ffff057224 */ /* 0x000fe200008e06ff */
[----:B------:R-:W-:Y:S01]  /*de80*/  IADD3 RZ, P1, R9, R6, RZ ;  /* 0x0000000609ff7210 */ /* 0x000fe20007f3e0ff */
[----:B------:R-:W-:-:S04]  /*de90*/  IMAD.MOV.U32 R4, RZ, RZ, R7 ;  /* 0x000000ffff047224 */ /* 0x000fc800078e0007 */
[----:B------:R-:W-:-:S08]  /*dea0*/  IMAD.WIDE.U32.X R4, R15, UR9, R4, P1 ;  /* 0x000000090f047c25 */ /* 0x000fd000088e0404 */
.L_x_272:
[--C-:B------:R-:W-:Y:S01]  /*deb0*/  SHF.R.U64 R8, R4, UR11, R5.reuse ;  /* 0x0000000b04087c19 */ /* 0x100fe20008001205 */
[----:B------:R-:W-:Y:S01]  /*dec0*/  ULDC.64 UR8, c[0x0][0x620] ;  /* 0x0001880000087ab9 */ /* 0x000fe20000000a00 */
[----:B------:R-:W-:Y:S01]  /*ded0*/  SHF.R.U32.HI R4, RZ, UR11, R5 ;  /* 0x0000000bff047c19 */ /* 0x000fe20008011605 */
[----:B------:R-:W2:Y:S01]  /*dee0*/  LDC R25, c[0x0][0x144] ;  /* 0x00005100ff197b82 */ /* 0x000ea20000000800 */
[----:B------:R-:W-:Y:S01]  /*def0*/  IADD3 R7, P1, RZ, -R8, RZ ;  /* 0x80000008ff077210 */ /* 0x000fe20007f3e0ff */
[----:B------:R-:W-:Y:S01]  /*df00*/  ULDC.64 UR12, c[0x0][0x640] ;  /* 0x00019000000c7ab9 */ /* 0x000fe20000000a00 */
[----:B0-----:R-:W-:Y:S01]  /*df10*/  I2FP.F32.U32 R9, R14 ;  /* 0x0000000e00097245 */ /* 0x001fe20000201000 */
[----:B------:R-:W-:Y:S02]  /*df20*/  ULDC UR10, c[0x0][0x608] ;  /* 0x00018200000a7ab9 */ /* 0x000fe40000000800 */
[----:B------:R-:W-:Y:S01]  /*df30*/  IMAD.X R4, RZ, RZ, ~R4, P1 ;  /* 0x000000ffff047224 */ /* 0x000fe200008e0e04 */
[----:B------:R-:W-:Y:S01]  /*df40*/  ISETP.NE.U32.AND P1, PT, RZ, UR12, PT ;  /* 0x0000000cff007c0c */ /* 0x000fe2000bf25070 */
[----:B------:R-:W0:Y:S02]  /*df50*/  LDC R21, c[0x0][0x148] ;  /* 0x00005200ff157b82 */ /* 0x000e240000000800 */
[----:B------:R-:W-:Y:S01]  /*df60*/  IMAD R6, R4, UR8, RZ ;  /* 0x0000000804067c24 */ /* 0x000fe2000f8e02ff */
[----:B------:R-:W-:Y:S01]  /*df70*/  ISETP.NE.AND.EX P1, PT, RZ, UR13, PT, P1 ;  /* 0x0000000dff007c0c */ /* 0x000fe2000bf25310 */
[----:B------:R-:W-:Y:S01]  /*df80*/  IMAD.WIDE.U32 R4, R7, UR8, R16 ;  /* 0x0000000807047c25 */ /* 0x000fe2000f8e0010 */
[----:B------:R-:W-:-:S03]  /*df90*/  ULDC UR8, c[0x0][0x150] ;  /* 0x0000540000087ab9 */ /* 0x000fc60000000800 */
[----:B------:R-:W-:Y:S02]  /*dfa0*/  IMAD R7, R7, UR9, R6 ;  /* 0x0000000907077c24 */ /* 0x000fe4000f8e0206 */
[----:B------:R-:W-:Y:S01]  /*dfb0*/  FMUL R6, R9, UR8 ;  /* 0x0000000809067c20 */ /* 0x000fe20008400000 */
[----:B------:R-:W-:Y:S01]  /*dfc0*/  ULDC UR8, c[0x0][0x618] ;  /* 0x0001860000087ab9 */ /* 0x000fe20000000800 */
[----:B------:R-:W-:Y:S01]  /*dfd0*/  ULDC UR9, c[0x0][0x154] ;  /* 0x0000550000097ab9 */ /* 0x000fe20000000800 */
[----:B------:R-:W-:-:S03]  /*dfe0*/  IMAD.IADD R5, R5, 0x1, R7 ;  /* 0x0000000105057824 */ /* 0x000fc600078e0207 */
[----:B------:R-:W3:Y:S02]  /*dff0*/  F2I.U32.TRUNC.NTZ R6, R6 ;  /* 0x0000000600067305 */ /* 0x000ee4000020f000 */
[----:B------:R-:W-:Y:S02]  /*e000*/  SHF.R.U64 R9, R4, UR8, R5 ;  /* 0x0000000804097c19 */ /* 0x000fe40008001205 */
[----:B-1----:R-:W-:-:S05]  /*e010*/  I2FP.F32.U32 R4, R12 ;  /* 0x0000000c00047245 */ /* 0x002fca0000201000 */
[----:B------:R-:W-:Y:S01]  /*e020*/  FMUL R22, R4, UR9 ;  /* 0x0000000904167c20 */ /* 0x000fe20008400000 */
[----:B------:R-:W-:Y:S01]  /*e030*/  SHF.R.U32.HI R4, RZ, UR8, R5 ;  /* 0x00000008ff047c19 */ /* 0x000fe20008011605 */
[----:B------:R-:W-:-:S03]  /*e040*/  ULDC UR8, c[0x0][0x658] ;  /* 0x0001960000087ab9 */ /* 0x000fc60000000800 */
[--C-:B------:R-:W-:Y:S01]  /*e050*/  SHF.R.U64 R20, R9, UR10, R4.reuse ;  /* 0x0000000a09147c19 */ /* 0x100fe20008001204 */
[----:B------:R-:W1:Y:S01]  /*e060*/  F2I.U32.TRUNC.NTZ R22, R22 ;  /* 0x0000001600167305 */ /* 0x000e62000020f000 */
[----:B------:R-:W-:Y:S01]  /*e070*/  SHF.R.U32.HI R5, RZ, UR10, R4 ;  /* 0x0000000aff057c19 */ /* 0x000fe20008011604 */
[----:B---3--:R-:W-:-:S03]  /*e080*/  IMAD.MOV R6, RZ, RZ, -R6 ;  /* 0x000000ffff067224 */ /* 0x008fc600078e0a06 */
[--C-:B------:R-:W-:Y:S01]  /*e090*/  SHF.R.U64 R15, R20, UR8, R5.reuse ;  /* 0x00000008140f7c19 */ /* 0x100fe20008001205 */
[----:B--2---:R-:W-:Y:S01]  /*e0a0*/  IMAD R14, R25, R6, R14 ;  /* 0x00000006190e7224 */ /* 0x004fe200078e020e */
[----:B------:R-:W-:-:S03]  /*e0b0*/  SHF.R.U32.HI R23, RZ, UR8, R5 ;  /* 0x00000008ff177c19 */ /* 0x000fc60008011605 */
[----:B------:R-:W-:Y:S02]  /*e0c0*/  IMAD.MOV.U32 R4, RZ, RZ, R15 ;  /* 0x000000ffff047224 */ /* 0x000fe400078e000f */
[----:B------:R-:W-:Y:S01]  /*e0d0*/  IMAD.MOV.U32 R5, RZ, RZ, R23 ;  /* 0x000000ffff057224 */ /* 0x000fe200078e0017 */
[----:B-1----:R-:W-:Y:S06]  /*e0e0*/  @!P1 BRA `(.L_x_273) ;  /* 0x0000000000289947 */ /* 0x002fec0003800000 */
[----:B------:R-:W-:Y:S02]  /*e0f0*/  ULDC UR8, c[0x0][0x64c] ;  /* 0x0001930000087ab9 */ /* 0x000fe40000000800 */
[----:B------:R-:W-:-:S05]  /*e100*/  IADD3 R5, P1, R15, UR8, RZ ;  /* 0x000000080f057c10 */ /* 0x000fca000ff3e0ff */
[----:B------:R-:W-:-:S04]  /*e110*/  IMAD.X R23, RZ, RZ, R23, P1 ;  /* 0x000000ffff177224 */ /* 0x000fc800008e0617 */
[----:B------:R-:W-:-:S04]  /*e120*/  IMAD.WIDE.U32 R6, R23, UR12, RZ ;  /* 0x0000000c17067c25 */ /* 0x000fc8000f8e00ff */
[----:B------:R-:W-:-:S04]  /*e130*/  IMAD.WIDE.U32 R6, P1, R5, UR13, R6 ;  /* 0x0000000d05067c25 */ /* 0x000fc8000f820006 */
[----:B------:R-:W-:-:S04]  /*e140*/  IMAD.WIDE.U32 R4, R5, UR12, RZ ;  /* 0x0000000c05047c25 */ /* 0x000fc8000f8e00ff */
[----:B------:R-:W-:Y:S01]  /*e150*/  IMAD.MOV.U32 R4, RZ, RZ, R7 ;  /* 0x000000ffff047224 */ /* 0x000fe200078e0007 */
[----:B------:R-:W-:Y:S01]  /*e160*/  IADD3 RZ, P3, R5, R6, RZ ;  /* 0x0000000605ff7210 */ /* 0x000fe20007f7e0ff */
[----:B------:R-:W-:-:S04]  /*e170*/  IMAD.X R5, RZ, RZ, RZ, P1 ;  /* 0x000000ffff057224 */ /* 0x000fc800008e06ff */
[----:B------:R-:W-:-:S08]  /*e180*/  IMAD.WIDE.U32.X R4, R23, UR13, R4, P3 ;  /* 0x0000000d17047c25 */ /* 0x000fd000098e0404 */
.L_x_273:
[----:B------:R-:W-:Y:S01]  /*e190*/  ISETP.NE.AND P1, PT, R2, 0x1, PT ;  /* 0x000000010200780c */ /* 0x000fe20003f25270 */
[----:B------:R-:W-:Y:S01]  /*e1a0*/  ULDC UR8, c[0x0][0x648] ;  /* 0x0001920000087ab9 */ /* 0x000fe20000000800 */
[----:B------:R-:W-:Y:S01]  /*e1b0*/  LOP3.LUT R20, R20, UR6, RZ, 0xc0, !PT ;  /* 0x0000000614147c12 */ /* 0x000fe2000f8ec0ff */
[----:B------:R-:W-:Y:S01]  /*e1c0*/  IMAD.MOV R22, RZ, RZ, -R22 ;  /* 0x000000ffff167224 */ /* 0x000fe200078e0a16 */
[----:B------:R-:W-:Y:S01]  /*e1d0*/  SHF.R.U64 R5, R4, UR8, R5 ;  /* 0x0000000804057c19 */ /* 0x000fe20008001205 */
[----:B------:R-:W-:Y:S01]  /*e1e0*/  ULDC UR8, c[0x0][0x638] ;  /* 0x00018e0000087ab9 */ /* 0x000fe20000000800 */
[----:B------:R-:W-:Y:S01]  /*e1f0*/  LOP3.LUT R6, R9, UR4, RZ, 0xc0, !PT ;  /* 0x0000000409067c12 */ /* 0x000fe2000f8ec0ff */
[----:B------:R-:W-:Y:S02]  /*e200*/  ULDC UR9, c[0x0][0x610] ;  /* 0x0001840000097ab9 */ /* 0x000fe40000000800 */
[----:B------:R-:W-:Y:S02]  /*e210*/  IMAD.MOV R4, RZ, RZ, -R5 ;  /* 0x000000ffff047224 */ /* 0x000fe400078e0a05 */
[----:B------:R-:W-:-:S02]  /*e220*/  IMAD R5, R5, UR5, R20 ;  /* 0x0000000505057c24 */ /* 0x000fc4000f8e0214 */
[----:B0-----:R-:W-:Y:S02]  /*e230*/  @P1 IMAD R14, R21, R22, R12 ;  /* 0x00000016150e1224 */ /* 0x001fe400078e020c */
[----:B------:R-:W-:Y:S01]  /*e240*/  IMAD R15, R4, UR8, R15 ;  /* 0x00000008040f7c24 */ /* 0x000fe2000f8e020f */
[----:B------:R-:W-:Y:S01]  /*e250*/  ULDC UR8, c[0x0][0x600] ;  /* 0x0001800000087ab9 */ /* 0x000fe20000000800 */
[----:B------:R-:W-:Y:S02]  /*e260*/  IMAD R14, R5, UR9, R14 ;  /* 0x00000009050e7c24 */ /* 0x000fe4000f8e020e */
[----:B------:R-:W-:Y:S02]  /*e270*/  IMAD R15, R15, UR8, R6 ;  /* 0x000000080f0f7c24 */ /* 0x000fe4000f8e0206 */
[----:B------:R-:W-:-:S03]  /*e280*/  IMAD.MOV.U32 R4, RZ, RZ, 0x1 ;  /* 0x00000001ff047424 */ /* 0x000fc600078e00ff */
[----:B------:R-:W-:Y:S02]  /*e290*/  SEL R9, R15, R14, !P1 ;  /* 0x0000000e0f097207 */ /* 0x000fe40004800000 */
[----:B------:R-:W-:-:S07]  /*e2a0*/  SEL R7, R14, R15, !P1 ;  /* 0x0000000f0e077207 */ /* 0x000fce0004800000 */
.L_x_271:
[----:B------:R-:W-:Y:S05]  /*e2b0*/  BSYNC B1 ;  /* 0x0000000000017941 */ /* 0x000fea0003800000 */
.L_x_270:
[----:B------:R-:W-:-:S13]  /*e2c0*/  LOP3.LUT P1, RZ, R4, 0xff, RZ, 0xc0, !PT ;  /* 0x000000ff04ff7812 */ /* 0x000fda000782c0ff */
[----:B------:R-:W-:Y:S05]  /*e2d0*/  @P1 BRA `(.L_x_274) ;  /* 0xfffffff400181947 */ /* 0x000fea000383ffff */
[----:B------:R-:W-:Y:S05]  /*e2e0*/  BSYNC B0 ;  /* 0x0000000000007941 */ /* 0x000fea0003800000 */
.L_x_262:
[----:B------:R-:W-:-:S03]  /*e2f0*/  UMOV UR8, 0xffffffff ;  /* 0xffffffff00087882 */ /* 0x000fc60000000000 */
[----:B------:R-:W-:Y:S05]  /*e300*/  BRA.DIV UR8, `(.L_x_275) ;  /* 0x0000000208cc7947 */ /* 0x000fea000b800000 */
[----:B------:R-:W-:-:S13]  /*e310*/  ELECT P6, URZ, PT ;  /* 0x00000000003f782f */ /* 0x000fda00038c0000 */
.L_x_287:
[----:B------:R-:W-:Y:S04]  /*e320*/  BSSY B0, `(.L_x_276) ;  /* 0x0000019000007945 */ /* 0x000fe80003800000 */
[----:B------:R-:W-:Y:S05]  /*e330*/  @!P6 BRA `(.L_x_277) ;  /* 0x00000000005ce947 */ /* 0x000fea0003800000 */
[----:B------:R-:W-:-:S04]  /*e340*/  LOP3.LUT R19, R19, 0x2, RZ, 0xfc, !PT ;  /* 0x0000000213137812 */ /* 0x000fc800078efcff */
[----:B------:R-:W-:-:S13]  /*e350*/  ISETP.NE.AND P0, PT, R19, 0x3, PT ;  /* 0x000000031300780c */ /* 0x000fda0003f05270 */
[----:B------:R-:W-:Y:S05]  /*e360*/  @!P0 BRA `(.L_x_278) ;  /* 0x0000000000048947 */ /* 0x000fea0003800000 */
[----:B------:R-:W-:Y:S01]  /*e370*/  BPT.TRAP 0x1 ;  /* 0x000000040000795c */ /* 0x000fe20000300000 */
.L_x_278:
[----:B------:R-:W0:Y:S01]  /*e380*/  S2R R5, SR_CgaCtaId ;  /* 0x0000000000057919 */ /* 0x000e220000008800 */
[----:B------:R-:W-:Y:S02]  /*e390*/  MOV R2, 0x400 ;  /* 0x0000040000027802 */ /* 0x000fe40000000f00 */
[----:B------:R-:W-:Y:S02]  /*e3a0*/  SHF.L.U32 R4, R3, 0x1f, RZ ;  /* 0x0000001f03047819 */ /* 0x000fe400000006ff */
[----:B0-----:R-:W-:-:S05]  /*e3b0*/  LEA R5, R5, R2, 0x18 ;  /* 0x0000000205057211 */ /* 0x001fca00078ec0ff */
[----:B------:R-:W-:-:S04]  /*e3c0*/  VIADD R5, R5, 0x10 ;  /* 0x0000001005057836 */ /* 0x000fc80000000000 */
[C---:B------:R-:W-:Y:S02]  /*e3d0*/  IMAD R7, R0.reuse, 0x8, R5 ;  /* 0x0000000800077824 */ /* 0x040fe400078e0205 */
[----:B------:R-:W-:Y:S02]  /*e3e0*/  VIADD R0, R0, 0x1 ;  /* 0x0000000100007836 */ /* 0x000fe40000000000 */
[----:B------:R-:W0:Y:S03]  /*e3f0*/  SYNCS.PHASECHK.TRANS64.TRYWAIT P0, [R7+URZ], R4 ;  /* 0x00000004070075a7 */ /* 0x000e26000800017f */
[----:B------:R-:W-:-:S04]  /*e400*/  ISETP.NE.AND P1, PT, R0, 0x2, PT ;  /* 0x000000020000780c */ /* 0x000fc80003f25270 */
[----:B------:R-:W-:Y:S02]  /*e410*/  SEL R2, RZ, 0x1, P1 ;  /* 0x00000001ff027807 */ /* 0x000fe40000800000 */
[----:B------:R-:W-:Y:S02]  /*e420*/  SEL R0, R0, RZ, P1 ;  /* 0x000000ff00007207 */ /* 0x000fe40000800000 */
[----:B------:R-:W-:Y:S01]  /*e430*/  LOP3.LUT R2, R3, R2, RZ, 0x3c, !PT ;  /* 0x0000000203027212 */ /* 0x000fe200078e3cff */
[----:B0-----:R-:W-:Y:S06]  /*e440*/  @!P0 BRA `(.L_x_279) ;  /* 0x00000000009c8947 */ /* 0x001fec0003800000 */
.L_x_288:
[----:B------:R-:W-:Y:S01]  /*e450*/  IMAD R5, R0, 0x8, R5 ;  /* 0x0000000800057824 */ /* 0x000fe200078e0205 */
[----:B------:R-:W-:-:S07]  /*e460*/  SHF.L.U32 R0, R2, 0x1f, RZ ;  /* 0x0000001f02007819 */ /* 0x000fce00000006ff */
.L_x_280:
[----:B-1----:R1:W2:Y:S02]  /*e470*/  SYNCS.PHASECHK.TRANS64.TRYWAIT P0, [R5+URZ], R0 ;  /* 0x00000000050075a7 */ /* 0x0022a4000800017f */
[----:B--2---:R-:W-:Y:S05]  /*e480*/  @!P0 NANOSLEEP.SYNCS 0x989680 ;  /* 0x009896800000895d */ /* 0x004fea0003900000 */
[----:B------:R-:W2:Y:S02]  /*e490*/  @!P0 SYNCS.PHASECHK.TRANS64 P0, [R5+URZ], R0 ;  /* 0x00000000050085a7 */ /* 0x000ea4000800007f */
[----:B--2---:R-:W-:Y:S05]  /*e4a0*/  @!P0 BRA `(.L_x_280) ;  /* 0xfffffffc00f08947 */ /* 0x004fea000383ffff */
.L_x_277:
[----:B------:R-:W-:Y:S05]  /*e4b0*/  BSYNC B0 ;  /* 0x0000000000007941 */ /* 0x000fea0003800000 */
.L_x_276:
[----:B------:R-:W-:Y:S05]  /*e4c0*/  EXIT ;  /* 0x000000000000794d */ /* 0x000fea0003800000 */
.L_x_17:
[----:B----4-:R4:W0:Y:S02]  /*e4d0*/  SYNCS.PHASECHK.TRANS64.TRYWAIT P1, [R3+URZ], R0 ;  /* 0x00000000030075a7 */ /* 0x010824000802017f */
[----:B0-----:R-:W-:Y:S05]  /*e4e0*/  @!P1 NANOSLEEP.SYNCS 0x989680 ;  /* 0x009896800000995d */ /* 0x001fea0003900000 */
[----:B------:R-:W0:Y:S02]  /*e4f0*/  @!P1 SYNCS.PHASECHK.TRANS64 P1, [R3+URZ], R0 ;  /* 0x00000000030095a7 */ /* 0x000e24000802007f */
[----:B0-----:R-:W-:Y:S05]  /*e500*/  @!P1 BRA `(.L_x_17) ;  /* 0xfffffffc00f09947 */ /* 0x001fea000383ffff */
[----:B------:R-:W-:Y:S05]  /*e510*/  BRA `(.L_x_16) ;  /* 0xffffff2c00447947 */ /* 0x000fea000383ffff */
.L_x_22:
[----:B-1----:R1:W3:Y:S02]  /*e520*/  SYNCS.PHASECHK.TRANS64.TRYWAIT P1, [R5+URZ], R4 ;  /* 0x00000004050075a7 */ /* 0x0022e4000802017f */
[----:B---3--:R-:W-:Y:S05]  /*e530*/  @!P1 NANOSLEEP.SYNCS 0x989680 ;  /* 0x009896800000995d */ /* 0x008fea0003900000 */
[----:B------:R-:W3:Y:S02]  /*e540*/  @!P1 SYNCS.PHASECHK.TRANS64 P1, [R5+URZ], R4 ;  /* 0x00000004050095a7 */ /* 0x000ee4000802007f */
[----:B---3--:R-:W-:Y:S05]  /*e550*/  @!P1 BRA `(.L_x_22) ;  /* 0xfffffffc00f09947 */ /* 0x008fea000383ffff */
[----:B------:R-:W-:Y:S05]  /*e560*/  BRA `(.L_x_21) ;  /* 0xffffff5800887947 */ /* 0x000fea000383ffff */
.L_x_263:
[----:B------:R-:W-:Y:S01]  /*e570*/  BSSY B1, `(.L_x_281) ;  /* 0x0000006000017945 */ /* 0x000fe20003800000 */
[----:B------:R-:W-:-:S07]  /*e580*/  IMAD.MOV.U32 R15, RZ, RZ, -0x1 ;  /* 0xffffffffff0f7424 */ /* 0x000fce00078e00ff */
[----:B------:R-:W-:Y:S05]  /*e590*/  WARPSYNC.COLLECTIVE R15, `(.L_x_282) ;  /* 0x000000000f0c7348 */ /* 0x000fea0003c00000 */
[----:B------:R-:W-:Y:S02]  /*e5a0*/  ELECT P6, UR62, PT ;  /* 0x00000000003e782f */ /* 0x000fe400038c0000 */
[----:B------:R-:W-:Y:S01]  /*e5b0*/  MOV R14, UR62 ;  /* 0x0000003e000e7c02 */ /* 0x000fe20008000f00 */
[----:B------:R-:W-:Y:S10]  /*e5c0*/  ENDCOLLECTIVE ;  /* 0x000000000000791b */ /* 0x000ff40003800000 */
.L_x_282:
[----:B------:R-:W-:Y:S05]  /*e5d0*/  BSYNC B1 ;  /* 0x0000000000017941 */ /* 0x000fea0003800000 */
.L_x_281:
[----:B------:R-:W-:Y:S05]  /*e5e0*/  BRA `(.L_x_283) ;  /* 0xfffffff000607947 */ /* 0x000fea000383ffff */
.L_x_266:
[----:B0-----:R0:W1:Y:S02]  /*e5f0*/  SYNCS.PHASECHK.TRANS64.TRYWAIT P1, [R12+URZ+0x10], R7 ;  /* 0x000010070c0075a7 */ /* 0x001064000802017f */
[----:B-1----:R-:W-:Y:S05]  /*e600*/  @!P1 NANOSLEEP.SYNCS 0x989680 ;  /* 0x009896800000995d */ /* 0x002fea0003900000 */
[----:B------:R-:W1:Y:S02]  /*e610*/  @!P1 SYNCS.PHASECHK.TRANS64 P1, [R12+URZ+0x10], R7 ;  /* 0x000010070c0095a7 */ /* 0x000e64000802007f */
[----:B-1----:R-:W-:Y:S05]  /*e620*/  @!P1 BRA `(.L_x_266) ;  /* 0xfffffffc00f09947 */ /* 0x002fea000383ffff */
[----:B------:R-:W-:Y:S05]  /*e630*/  BRA `(.L_x_284) ;  /* 0xfffffff000947947 */ /* 0x000fea000383ffff */
.L_x_275:
[----:B------:R-:W-:Y:S01]  /*e640*/  BSSY B0, `(.L_x_285) ;  /* 0x0000006000007945 */ /* 0x000fe20003800000 */
[----:B------:R-:W-:-:S07]  /*e650*/  IMAD.MOV.U32 R15, RZ, RZ, -0x1 ;  /* 0xffffffffff0f7424 */ /* 0x000fce00078e00ff */
[----:B------:R-:W-:Y:S05]  /*e660*/  WARPSYNC.COLLECTIVE R15, `(.L_x_286) ;  /* 0x000000000f0c7348 */ /* 0x000fea0003c00000 */
[----:B------:R-:W-:Y:S02]  /*e670*/  ELECT P6, UR62, PT ;  /* 0x00000000003e782f */ /* 0x000fe400038c0000 */
[----:B------:R-:W-:Y:S01]  /*e680*/  MOV R14, UR62 ;  /* 0x0000003e000e7c02 */ /* 0x000fe20008000f00 */
[----:B------:R-:W-:Y:S10]  /*e690*/  ENDCOLLECTIVE ;  /* 0x000000000000791b */ /* 0x000ff40003800000 */
.L_x_286:
[----:B------:R-:W-:Y:S05]  /*e6a0*/  BSYNC B0 ;  /* 0x0000000000007941 */ /* 0x000fea0003800000 */
.L_x_285:
[----:B------:R-:W-:Y:S05]  /*e6b0*/  BRA `(.L_x_287) ;  /* 0xfffffffc00187947 */ /* 0x000fea000383ffff */
.L_x_279:
[----:B0-----:R0:W1:Y:S02]  /*e6c0*/  SYNCS.PHASECHK.TRANS64.TRYWAIT P0, [R7+URZ], R4 ;  /* 0x00000004070075a7 */ /* 0x001064000800017f */
[----:B-1----:R-:W-:Y:S05]  /*e6d0*/  @!P0 NANOSLEEP.SYNCS 0x989680 ;  /* 0x009896800000895d */ /* 0x002fea0003900000 */
[----:B------:R-:W1:Y:S02]  /*e6e0*/  @!P0 SYNCS.PHASECHK.TRANS64 P0, [R7+URZ], R4 ;  /* 0x00000004070085a7 */ /* 0x000e64000800007f */
[----:B-1----:R-:W-:Y:S05]  /*e6f0*/  @!P0 BRA `(.L_x_279) ;  /* 0xfffffffc00f08947 */ /* 0x002fea000383ffff */
[----:B------:R-:W-:Y:S05]  /*e700*/  BRA `(.L_x_288) ;  /* 0xfffffffc00507947 */ /* 0x000fea000383ffff */
.L_x_289:
[----:B------:R-:W-:-:S00]  /*e710*/  BRA `(.L_x_289) ;  /* 0xfffffffc00fc7947 */ /* 0x000fc0000383ffff */
[----:B------:R-:W-:-:S00]  /*e720*/  NOP ;  /* 0x0000000000007918 */ /* 0x000fc00000000000 */
        /* <DEDUP_REMOVED lines=13> */
.L_x_290:


//--------------------- .nv.global.init           --------------------------
	.section	.nv.global.init,"aw",@progbits
.nv.global.init:
	.type		$str$22,@object
	.size		$str$22,($str$23 - $str$22)
$str$22:
        /*0000*/ 	.byte	0x6b, 0x5f, 0x74, 0x69, 0x6c, 0x65, 0x5f, 0x63, 0x6f, 0x75, 0x6e, 0x74, 0x20, 0x3e, 0x3d, 0x20
        /*0010*/ 	.byte	0x31, 0x00
	.type		$str$23,@object
	.size		$str$23,(__unnamed_1 - $str$23)
$str$23:
        /*0012*/ 	.byte	0x2f, 0x74, 0x6d, 0x70, 0x2f, 0x63, 0x75, 0x74, 0x6c, 0x61, 0x73, 0x73, 0x5f, 0x73, 0x77, 0x65
        /*0022*/ 	.byte	0x65, 0x70, 0x5f, 0x73, 0x72, 0x63, 0x2f, 0x69, 0x6e, 0x63, 0x6c, 0x75, 0x64, 0x65, 0x2f, 0x63
        /*0032*/ 	.byte	0x75, 0x74, 0x6c, 0x61, 0x73, 0x73, 0x2f, 0x67, 0x65, 0x6d, 0x6d, 0x2f, 0x63, 0x6f, 0x6c, 0x6c
        /*0042*/ 	.byte	0x65, 0x63, 0x74, 0x69, 0x76, 0x65, 0x2f, 0x73, 0x6d, 0x39, 0x30, 0x5f, 0x6d, 0x6d, 0x61, 0x5f
        /*0052*/ 	.byte	0x74, 0x6d, 0x61, 0x5f, 0x67, 0x6d, 0x6d, 0x61, 0x5f, 0x73, 0x73, 0x5f, 0x77, 0x61, 0x72, 0x70
        /*0062*/ 	.byte	0x73, 0x70, 0x65, 0x63, 0x69, 0x61, 0x6c, 0x69, 0x7a, 0x65, 0x64, 0x2e, 0x68, 0x70, 0x70, 0x00
	.type		__unnamed_1,@object
	.size		__unnamed_1,(.L_0 - __unnamed_1)
__unnamed_1:
        /*0072*/ 	.byte	0x76, 0x6f, 0x69, 0x64, 0x20, 0x63, 0x75, 0x74, 0x6c, 0x61, 0x73, 0x73, 0x3a, 0x3a, 0x67, 0x65
        /* <DEDUP_REMOVED lines=172> */
        /*0b42*/ 	.byte	0x74, 0x79, 0x5d, 0x00
.L_0:


//--------------------- .nv.shared._ZN7cutlass13device_kernelINS_4gemm6kernel13GemmUniversalIN4cute5tupleIJiiiiEEENS1_10collective13CollectiveMmaINS1_34MainloopSm90TmaGmmaWarpSpecializedILi2ENS5_IJNS4_1CILi1EEESB_SB_EEENS1_35KernelTmaWarpSpecializedCooperativeEEENS5_IJNSA_ILi256EEENSA_ILi112EEESF_EEEaNS5_IJlSB_lEEEaSI_NS4_8TiledMMAINS4_8MMA_AtomIJNS4_4SM904GMMA26MMA_64x16x32_S32S8S8_SS_TNEEEENS4_6LayoutINS5_IJNSA_ILi2EEESB_SB_EEENS5_IJSB_NSA_ILi0EEESS_EEEEENS5_IJNS4_10UnderscoreESV_SV_EEEEENS4_13SM90_TMA_LOADENS4_14ComposedLayoutINS4_7SwizzleILi3ELi4ELi3EEENS4_18smem_ptr_flag_bitsILi8EEENSP_INS5_IJNSA_ILi8EEENSA_ILi128EEEEEENS5_IJS15_SB_EEEEEEEvNS4_8identityESY_S19_vS1A_EENS_8epilogue10collective6detail29Sm90TmaWarpSpecializedAdapterINS1D_15DefaultEpilogueIaSI_SI_NS1C_6thread17LinearCombinationIaLi1EiiLNS1H_9ScaleType4KindE0ELNS_15FloatRoundStyleE2EaEENS1_15EpilogueDefaultEEEEEvvEEEEvNT_6ParamsE --------------------------
	.section	.nv.shared._ZN7cutlass13device_kernelINS_4gemm6kernel13GemmUniversalIN4cute5tupleIJiiiiEEENS1_10collective13CollectiveMmaINS1_34MainloopSm90TmaGmmaWarpSpecializedILi2ENS5_IJNS4_1CILi1EEESB_SB_EEENS1_35KernelTmaWarpSpecializedCooperativeEEENS5_IJNSA_ILi256EEENSA_ILi112EEESF_EEEaNS5_IJlSB_lEEEaSI_NS4_8TiledMMAINS4_8MMA_AtomIJNS4_4SM904GMMA26MMA_64x16x32_S32S8S8_SS_TNEEEENS4_6LayoutINS5_IJNSA_ILi2EEESB_SB_EEENS5_IJSB_NSA_ILi0EEESS_EEEEENS5_IJNS4_10UnderscoreESV_SV_EEEEENS4_13SM90_TMA_LOADENS4_14ComposedLayoutINS4_7SwizzleILi3ELi4ELi3EEENS4_18smem_ptr_flag_bitsILi8EEENSP_INS5_IJNSA_ILi8EEENSA_ILi128EEEEEENS5_IJS15_SB_EEEEEEEvNS4_8identityESY_S19_vS1A_EENS_8epilogue10collective6detail29Sm90TmaWarpSpecializedAdapterINS1D_15DefaultEpilogueIaSI_SI_NS1C_6thread17LinearCombinationIaLi1EiiLNS1H_9ScaleType4KindE0ELNS_15FloatRoundStyleE2EaEENS1_15EpilogueDefaultEEEEEvvEEEEvNT_6ParamsE,"aw",@nobits
	.sectionflags	@""
	.align	16
	.zero		1024


//--------------------- .nv.shared.reserved.0     --------------------------
	.section	.nv.shared.reserved.0,"aw",@nobits
	.weak		__nv_reservedSMEM_offset_0_alias
	.size		__nv_reservedSMEM_offset_0_alias, 0, 0
	.other		__nv_reservedSMEM_offset_0_alias,@"STO_CUDA_RESERVED_SHARED STV_DEFAULT"
__nv_reservedSMEM_offset_0_alias:
	.zero		0


//--------------------- .nv.global                --------------------------
	.section	.nv.global,"aw",@nobits
.nv.global:
	.type		_ZN40_INTERNAL_84512345_4_k_cu_1286a875_174644cute1_E,@object
	.size		_ZN40_INTERNAL_84512345_4_k_cu_1286a875_174644cute1_E,(_ZN40_INTERNAL_84512345_4_k_cu_1286a875_174644cuda3std3__45__cpo6cbeginE - _ZN40_INTERNAL_84512345_4_k_cu_1286a875_174644cute1_E)
_ZN40_INTERNAL_84512345_4_k_cu_1286a875_174644cute1_E:
	.zero		1
	.type		_ZN40_INTERNAL_84512345_4_k_cu_1286a875_174644cuda3std3__45__cpo6cbeginE,@object
	.size		_ZN40_INTERNAL_84512345_4_k_cu_1286a875_174644cuda3std3__45__cpo6cbeginE,(_ZN40_INTERNAL_84512345_4_k_cu_1286a875_174644cuda3std3__48in_placeE - _ZN40_INTERNAL_84512345_4_k_cu_1286a875_174644cuda3std3__45__cpo6cbeginE)
_ZN40_INTERNAL_84512345_4_k_cu_1286a875_174644cuda3std3__45__cpo6cbeginE:
	.zero		1
	.type		_ZN40_INTERNAL_84512345_4_k_cu_1286a875_174644cuda3std3__48in_placeE,@object
	.size		_ZN40_INTERNAL_84512345_4_k_cu_1286a875_174644cuda3std3__48in_placeE,(_ZN40_INTERNAL_84512345_4_k_cu_1286a875_174644cuda3std6ranges3__45__cpo9iter_moveE - _ZN40_INTERNAL_84512345_4_k_cu_1286a875_174644cuda3std3__48in_placeE)
_ZN40_INTERNAL_84512345_4_k_cu_1286a875_174644cuda3std3__48in_placeE:
	.zero		1
	.type		_ZN40_INTERNAL_84512345_4_k_cu_1286a875_174644cuda3std6ranges3__45__cpo9iter_moveE,@object
	.size		_ZN40_INTERNAL_84512345_4_k_cu_1286a875_174644cuda3std6ranges3__45__cpo9iter_moveE,(_ZN40_INTERNAL_84512345_4_k_cu_1286a875_174644cuda3std3__45__cpo5beginE - _ZN40_INTERNAL_84512345_4_k_cu_1286a875_174644cuda3std6ranges3__45__cpo9iter_moveE)
_ZN40_INTERNAL_84512345_4_k_cu_1286a875_174644cuda3std6ranges3__45__cpo9iter_moveE:
	.zero		1
	.type		_ZN40_INTERNAL_84512345_4_k_cu_1286a875_174644cuda3std3__45__cpo5beginE,@object
	.size		_ZN40_INTERNAL_84512345_4_k_cu_1286a875_174644cuda3std3__45__cpo5beginE,(_ZN40_INTERNAL_84512345_4_k_cu_1286a875_174644cuda3std3__442_GLOBAL__N__84512345_4_k_cu_1286a875_174646ignoreE - _ZN40_INTERNAL_84512345_4_k_cu_1286a875_174644cuda3std3__45__cpo5beginE)
_ZN40_INTERNAL_84512345_4_k_cu_1286a875_174644cuda3std3__45__cpo5beginE:
	.zero		1
	.type		_ZN40_INTERNAL_84512345_4_k_cu_1286a875_174644cuda3std3__442_GLOBAL__N__84512345_4_k_cu_1286a875_174646ignoreE,@object
	.size		_ZN40_INTERNAL_84512345_4_k_cu_1286a875_174644cuda3std3__442_GLOBAL__N__84512345_4_k_cu_1286a875_174646ignoreE,(_ZN40_INTERNAL_84512345_4_k_cu_1286a875_174644cute7productE - _ZN40_INTERNAL_84512345_4_k_cu_1286a875_174644cuda3std3__442_GLOBAL__N__84512345_4_k_cu_1286a875_174646ignoreE)
_ZN40_INTERNAL_84512345_4_k_cu_1286a875_174644cuda3std3__442_GLOBAL__N__84512345_4_k_cu_1286a875_174646ignoreE:
	.zero		1
	.type		_ZN40_INTERNAL_84512345_4_k_cu_1286a875_174644cute7productE,@object
	.size		_ZN40_INTERNAL_84512345_4_k_cu_1286a875_174644cute7productE,(_ZN40_INTERNAL_84512345_4_k_cu_1286a875_174644cuda3std3__45__cpo3endE - _ZN40_INTERNAL_84512345_4_k_cu_1286a875_174644cute7productE)
_ZN40_INTERNAL_84512345_4_k_cu_1286a875_174644cute7productE:
	.zero		1
	.type		_ZN40_INTERNAL_84512345_4_k_cu_1286a875_174644cuda3std3__45__cpo3endE,@object
	.size		_ZN40_INTERNAL_84512345_4_k_cu_1286a875_174644cuda3std3__45__cpo3endE,(_ZN40_INTERNAL_84512345_4_k_cu_1286a875_174644cuda3std3__419piecewise_constructE - _ZN40_INTERNAL_84512345_4_k_cu_1286a875_174644cuda3std3__45__cpo3endE)
_ZN40_INTERNAL_84512345_4_k_cu_1286a875_174644cuda3std3__45__cpo3endE:
	.zero		1
	.type		_ZN40_INTERNAL_84512345_4_k_cu_1286a875_174644cuda3std3__419piecewise_constructE,@object
	.size		_ZN40_INTERNAL_84512345_4_k_cu_1286a875_174644cuda3std3__419piecewise_constructE,(_ZN40_INTERNAL_84512345_4_k_cu_1286a875_174644cuda3std3__45__cpo4cendE - _ZN40_INTERNAL_84512345_4_k_cu_1286a875_174644cuda3std3__419piecewise_constructE)
_ZN40_INTERNAL_84512345_4_k_cu_1286a875_174644cuda3std3__419piecewise_constructE:
	.zero		1
	.type		_ZN40_INTERNAL_84512345_4_k_cu_1286a875_174644cuda3std3__45__cpo4cendE,@object
	.size		_ZN40_INTERNAL_84512345_4_k_cu_1286a875_174644cuda3std3__45__cpo4cendE,(_ZN40_INTERNAL_84512345_4_k_cu_1286a875_174644cuda3std6ranges3__45__cpo4swapE - _ZN40_INTERNAL_84512345_4_k_cu_1286a875_174644cuda3std3__45__cpo4cendE)
_ZN40_INTERNAL_84512345_4_k_cu_1286a875_174644cuda3std3__45__cpo4cendE:
	.zero		1
	.type		_ZN40_INTERNAL_84512345_4_k_cu_1286a875_174644cuda3std6ranges3__45__cpo4swapE,@object
	.size		_ZN40_INTERNAL_84512345_4_k_cu_1286a875_174644cuda3std6ranges3__45__cpo4swapE,(.L_8 - _ZN40_INTERNAL_84512345_4_k_cu_1286a875_174644cuda3std6ranges3__45__cpo4swapE)
_ZN40_INTERNAL_84512345_4_k_cu_1286a875_174644cuda3std6ranges3__45__cpo4swapE:
	.zero		1
.L_8:


//--------------------- .nv.constant0._ZN7cutlass13device_kernelINS_4gemm6kernel13GemmUniversalIN4cute5tupleIJiiiiEEENS1_10collective13CollectiveMmaINS1_34MainloopSm90TmaGmmaWarpSpecializedILi2ENS5_IJNS4_1CILi1EEESB_SB_EEENS1_35KernelTmaWarpSpecializedCooperativeEEENS5_IJNSA_ILi256EEENSA_ILi112EEESF_EEEaNS5_IJlSB_lEEEaSI_NS4_8TiledMMAINS4_8MMA_AtomIJNS4_4SM904GMMA26MMA_64x16x32_S32S8S8_SS_TNEEEENS4_6LayoutINS5_IJNSA_ILi2EEESB_SB_EEENS5_IJSB_NSA_ILi0EEESS_EEEEENS5_IJNS4_10UnderscoreESV_SV_EEEEENS4_13SM90_TMA_LOADENS4_14ComposedLayoutINS4_7SwizzleILi3ELi4ELi3EEENS4_18smem_ptr_flag_bitsILi8EEENSP_INS5_IJNSA_ILi8EEENSA_ILi128EEEEEENS5_IJS15_SB_EEEEEEEvNS4_8identityESY_S19_vS1A_EENS_8epilogue10collective6detail29Sm90TmaWarpSpecializedAdapterINS1D_15DefaultEpilogueIaSI_SI_NS1C_6thread17LinearCombinationIaLi1EiiLNS1H_9ScaleType4KindE0ELNS_15FloatRoundStyleE2EaEENS1_15EpilogueDefaultEEEEEvvEEEEvNT_6ParamsE --------------------------
	.section	.nv.constant0._ZN7cutlass13device_kernelINS_4gemm6kernel13GemmUniversalIN4cute5tupleIJiiiiEEENS1_10collective13CollectiveMmaINS1_34MainloopSm90TmaGmmaWarpSpecializedILi2ENS5_IJNS4_1CILi1EEESB_SB_EEENS1_35KernelTmaWarpSpecializedCooperativeEEENS5_IJNSA_ILi256EEENSA_ILi112EEESF_EEEaNS5_IJlSB_lEEEaSI_NS4_8TiledMMAINS4_8MMA_AtomIJNS4_4SM904GMMA26MMA_64x16x32_S32S8S8_SS_TNEEEENS4_6LayoutINS5_IJNSA_ILi2EEESB_SB_EEENS5_IJSB_NSA_ILi0EEESS_EEEEENS5_IJNS4_10UnderscoreESV_SV_EEEEENS4_13SM90_TMA_LOADENS4_14ComposedLayoutINS4_7SwizzleILi3ELi4ELi3EEENS4_18smem_ptr_flag_bitsILi8EEENSP_INS5_IJNSA_ILi8EEENSA_ILi128EEEEEENS5_IJS15_SB_EEEEEEEvNS4_8identityESY_S19_vS1A_EENS_8epilogue10collective6detail29Sm90TmaWarpSpecializedAdapterINS1D_15DefaultEpilogueIaSI_SI_NS1C_6thread17LinearCombinationIaLi1EiiLNS1H_9ScaleType4KindE0ELNS_15FloatRoundStyleE2EaEENS1_15EpilogueDefaultEEEEEvvEEEEvNT_6ParamsE,"a",@progbits
	.sectionflags	@""
	.align	4
.nv.constant0._ZN7cutlass13device_kernelINS_4gemm6kernel13GemmUniversalIN4cute5tupleIJiiiiEEENS1_10collective13CollectiveMmaINS1_34MainloopSm90TmaGmmaWarpSpecializedILi2ENS5_IJNS4_1CILi1EEESB_SB_EEENS1_35KernelTmaWarpSpecializedCooperativeEEENS5_IJNSA_ILi256EEENSA_ILi112EEESF_EEEaNS5_IJlSB_lEEEaSI_NS4_8TiledMMAINS4_8MMA_AtomIJNS4_4SM904GMMA26MMA_64x16x32_S32S8S8_SS_TNEEEENS4_6LayoutINS5_IJNSA_ILi2EEESB_SB_EEENS5_IJSB_NSA_ILi0EEESS_EEEEENS5_IJNS4_10UnderscoreESV_SV_EEEEENS4_13SM90_TMA_LOADENS4_14ComposedLayoutINS4_7SwizzleILi3ELi4ELi3EEENS4_18smem_ptr_flag_bitsILi8EEENSP_INS5_IJNSA_ILi8EEENSA_ILi128EEEEEENS5_IJS15_SB_EEEEEEEvNS4_8identityESY_S19_vS1A_EENS_8epilogue10collective6detail29Sm90TmaWarpSpecializedAdapterINS1D_15DefaultEpilogueIaSI_SI_NS1C_6thread17LinearCombinationIaLi1EiiLNS1H_9ScaleType4KindE0ELNS_15FloatRoundStyleE2EaEENS1_15EpilogueDefaultEEEEEvvEEEEvNT_6ParamsE:
	.zero		1664


//--------------------- SYMBOLS --------------------------

	.type		.nv.reservedSmem.offset0,@object
	.size		.nv.reservedSmem.offset0,0x4
	.type		__assertfail,@function
